	.headerflags	@"EF_CUDA_TEXMODE_UNIFIED EF_CUDA_64BIT_ADDRESS EF_CUDA_SM86 EF_CUDA_VIRTUAL_SM(EF_CUDA_SM86)"
	.elftype	@"ET_EXEC"


//--------------------- .nv.info                  --------------------------
	.section	.nv.info,"",@"SHT_CUDA_INFO"
	.align	4


	//----- nvinfo : EIATTR_REGCOUNT
	.align		4
        /*0000*/ 	.byte	0x04, 0x2f
        /*0002*/ 	.short	(.L_5 - .L_4)
	.align		4
.L_4:
        /*0004*/ 	.word	index@(triton_per_fused__softmax_add_0)
        /*0008*/ 	.word	0x00000030


	//----- nvinfo : EIATTR_FRAME_SIZE
	.align		4
.L_5:
        /*000c*/ 	.byte	0x04, 0x11
        /*000e*/ 	.short	(.L_7 - .L_6)
	.align		4
.L_6:
        /*0010*/ 	.word	index@(triton_per_fused__softmax_add_0)
        /*0014*/ 	.word	0x00000000


	//----- nvinfo : EIATTR_MIN_STACK_SIZE
	.align		4
.L_7:
        /*0018*/ 	.byte	0x04, 0x12
        /*001a*/ 	.short	(.L_9 - .L_8)
	.align		4
.L_8:
        /*001c*/ 	.word	index@(triton_per_fused__softmax_add_0)
        /*0020*/ 	.word	0x00000000
.L_9:


//--------------------- .nv.info.triton_per_fused__softmax_add_0 --------------------------
	.section	.nv.info.triton_per_fused__softmax_add_0,"",@"SHT_CUDA_INFO"
	.sectionflags	@""
	.align	4


	//----- nvinfo : EIATTR_CUDA_API_VERSION
	.align		4
        /*0000*/ 	.byte	0x04, 0x37
        /*0002*/ 	.short	(.L_11 - .L_10)
.L_10:
        /*0004*/ 	.word	0x00000080


	//----- nvinfo : EIATTR_SW2861232_WAR
	.align		4
.L_11:
        /*0008*/ 	.byte	0x01, 0x35
	.zero		2


	//----- nvinfo : EIATTR_PARAM_CBANK
	.align		4
        /*000c*/ 	.byte	0x04, 0x0a
        /*000e*/ 	.short	(.L_13 - .L_12)
	.align		4
.L_12:
        /*0010*/ 	.word	index@(.nv.constant0.triton_per_fused__softmax_add_0)
        /*0014*/ 	.short	0x0160
        /*0016*/ 	.short	0x0030


	//----- nvinfo : EIATTR_CBANK_PARAM_SIZE
	.align		4
.L_13:
        /*0018*/ 	.byte	0x03, 0x19
        /*001a*/ 	.short	0x0030


	//----- nvinfo : EIATTR_KPARAM_INFO
	.align		4
        /*001c*/ 	.byte	0x04, 0x17
        /*001e*/ 	.short	(.L_15 - .L_14)
.L_14:
        /*0020*/ 	.word	0x00000000
        /*0024*/ 	.short	0x0006
        /*0026*/ 	.short	0x0028
        /*0028*/ 	.byte	0x00, 0xf4, 0x21, 0x00


	//----- nvinfo : EIATTR_KPARAM_INFO
	.align		4
.L_15:
        /*002c*/ 	.byte	0x04, 0x17
        /*002e*/ 	.short	(.L_17 - .L_16)
.L_16:
        /*0030*/ 	.word	0x00000000
        /*0034*/ 	.short	0x0005
        /*0036*/ 	.short	0x0024
        /*0038*/ 	.byte	0x00, 0xf0, 0x11, 0x00


	//----- nvinfo : EIATTR_KPARAM_INFO
	.align		4
.L_17:
        /*003c*/ 	.byte	0x04, 0x17
        /*003e*/ 	.short	(.L_19 - .L_18)
.L_18:
        /*0040*/ 	.word	0x00000000
        /*0044*/ 	.short	0x0004
        /*0046*/ 	.short	0x0020
        /*0048*/ 	.byte	0x00, 0xf0, 0x11, 0x00


	//----- nvinfo : EIATTR_KPARAM_INFO
	.align		4
.L_19:
        /*004c*/ 	.byte	0x04, 0x17
        /*004e*/ 	.short	(.L_21 - .L_20)
.L_20:
        /*0050*/ 	.word	0x00000000
        /*0054*/ 	.short	0x0003
        /*0056*/ 	.short	0x0018
        /*0058*/ 	.byte	0x00, 0xf4, 0x21, 0x00


	//----- nvinfo : EIATTR_KPARAM_INFO
	.align		4
.L_21:
        /*005c*/ 	.byte	0x04, 0x17
        /*005e*/ 	.short	(.L_23 - .L_22)
.L_22:
        /*0060*/ 	.word	0x00000000
        /*0064*/ 	.short	0x0002
        /*0066*/ 	.short	0x0010
        /*0068*/ 	.byte	0x00, 0xf4, 0x21, 0x00


	//----- nvinfo : EIATTR_KPARAM_INFO
	.align		4
.L_23:
        /*006c*/ 	.byte	0x04, 0x17
        /*006e*/ 	.short	(.L_25 - .L_24)
.L_24:
        /*0070*/ 	.word	0x00000000
        /*0074*/ 	.short	0x0001
        /*0076*/ 	.short	0x0008
        /*0078*/ 	.byte	0x00, 0xf4, 0x21, 0x00


	//----- nvinfo : EIATTR_KPARAM_INFO
	.align		4
.L_25:
        /*007c*/ 	.byte	0x04, 0x17
        /*007e*/ 	.short	(.L_27 - .L_26)
.L_26:
        /*0080*/ 	.word	0x00000000
        /*0084*/ 	.short	0x0000
        /*0086*/ 	.short	0x0000
        /*0088*/ 	.byte	0x00, 0xf4, 0x21, 0x00


	//----- nvinfo : EIATTR_MAXREG_COUNT
	.align		4
.L_27:
        /*008c*/ 	.byte	0x03, 0x1b
        /*008e*/ 	.short	0x00ff


	//----- nvinfo : EIATTR_EXTERNS
	.align		4
        /*0090*/ 	.byte	0x04, 0x0f
        /*0092*/ 	.short	(.L_29 - .L_28)


	//   ....[0]....
	.align		4
.L_28:
        /*0094*/ 	.word	index@(__assertfail)


	//----- nvinfo : EIATTR_COOP_GROUP_MASK_REGIDS
	.align		4
.L_29:
        /*0098*/ 	.byte	0x04, 0x29
        /*009a*/ 	.short	(.L_31 - .L_30)


	//   ....[0]....
.L_30:
        /*009c*/ 	.word	0xffffffff


	//   ....[1]....
        /*00a0*/ 	.word	0xffffffff


	//   ....[2]....
        /*00a4*/ 	.word	0xffffffff


	//   ....[3]....
        /*00a8*/ 	.word	0xffffffff


	//   ....[4]....
        /*00ac*/ 	.word	0xffffffff


	//   ....[5]....
        /*00b0*/ 	.word	0xffffffff


	//   ....[6]....
        /*00b4*/ 	.word	0xffffffff


	//   ....[7]....
        /*00b8*/ 	.word	0xffffffff


	//----- nvinfo : EIATTR_COOP_GROUP_INSTR_OFFSETS
	.align		4
.L_31:
        /*00bc*/ 	.byte	0x04, 0x28
        /*00be*/ 	.short	(.L_33 - .L_32)


	//   ....[0]....
.L_32:
        /*00c0*/ 	.word	0x00002150


	//   ....[1]....
        /*00c4*/ 	.word	0x00002190


	//   ....[2]....
        /*00c8*/ 	.word	0x00002230


	//   ....[3]....
        /*00cc*/ 	.word	0x00002280


	//   ....[4]....
        /*00d0*/ 	.word	0x000024e0


	//   ....[5]....
        /*00d4*/ 	.word	0x00002510


	//   ....[6]....
        /*00d8*/ 	.word	0x00002560


	//   ....[7]....
        /*00dc*/ 	.word	0x00002580


	//----- nvinfo : EIATTR_SYSCALL_OFFSETS
	.align		4
.L_33:
        /*00e0*/ 	.byte	0x04, 0x46
        /*00e2*/ 	.short	(.L_35 - .L_34)


	//   ....[0]....
.L_34:
        /*00e4*/ 	.word	0x00001980


	//----- nvinfo : EIATTR_EXIT_INSTR_OFFSETS
	.align		4
.L_35:
        /*00e8*/ 	.byte	0x04, 0x1c
        /*00ea*/ 	.short	(.L_37 - .L_36)


	//   ....[0]....
.L_36:
        /*00ec*/ 	.word	0x000027a0


	//   ....[1]....
        /*00f0*/ 	.word	0x00002800


	//----- nvinfo : EIATTR_REQNTID
	.align		4
.L_37:
        /*00f4*/ 	.byte	0x04, 0x10
        /*00f6*/ 	.short	(.L_39 - .L_38)
.L_38:
        /*00f8*/ 	.word	0x00000080
        /*00fc*/ 	.word	0x00000001
        /*0100*/ 	.word	0x00000001


	//----- nvinfo : EIATTR_CRS_STACK_SIZE
	.align		4
.L_39:
        /*0104*/ 	.byte	0x04, 0x1e
        /*0106*/ 	.short	(.L_41 - .L_40)
.L_40:
        /*0108*/ 	.word	0x00000000
.L_41:


//--------------------- .nv.callgraph             --------------------------
	.section	.nv.callgraph,"",@"SHT_CUDA_CALLGRAPH"
	.align	4
	.sectionentsize	8
	.align		4
        /*0000*/ 	.word	0x00000000
	.align		4
        /*0004*/ 	.word	0xffffffff
	.align		4
        /*0008*/ 	.word	index@(triton_per_fused__softmax_add_0)
	.align		4
        /*000c*/ 	.word	index@(__assertfail)
	.align		4
        /*0010*/ 	.word	0x00000000
	.align		4
        /*0014*/ 	.word	0xfffffffe
	.align		4
        /*0018*/ 	.word	0x00000000
	.align		4
        /*001c*/ 	.word	0xfffffffd
	.align		4
        /*0020*/ 	.word	0x00000000
	.align		4
        /*0024*/ 	.word	0xfffffffc


//--------------------- .nv.rel.action            --------------------------
	.section	.nv.rel.action,"",@"SHT_CUDA_RELOCINFO"
	.align	8
	.sectionentsize	8
        /*0000*/ 	.byte	0x73, 0x00, 0x00, 0x00, 0x00, 0x00, 0x00, 0x00, 0x00, 0x00, 0x00, 0x11, 0x25, 0x00, 0x05, 0x36


//--------------------- .nv.constant4             --------------------------
	.section	.nv.constant4,"a",@progbits
	.align	8
	.align		8
.nv.constant4:
        /*0000*/ 	.dword	__assertfail
	.align		8
        /*0008*/ 	.dword	assertFunc_0
	.align		8
        /*0010*/ 	.dword	assertFile_0
	.align		8
        /*0018*/ 	.dword	assertMessage_0
	.align		8
        /*0020*/ 	.dword	_$_str


//--------------------- .nv.constant0.triton_per_fused__softmax_add_0 --------------------------
	.section	.nv.constant0.triton_per_fused__softmax_add_0,"a",@progbits
	.sectionflags	@""
	.align	4
.nv.constant0.triton_per_fused__softmax_add_0:
	.zero		400


//--------------------- .text.triton_per_fused__softmax_add_0 --------------------------
	.section	.text.triton_per_fused__softmax_add_0,"ax",@progbits
	.sectionflags	@"SHF_BARRIERS=1"
	.sectioninfo	@"SHI_REGISTERS=48"
	.align	128
        .global         triton_per_fused__softmax_add_0
        .type           triton_per_fused__softmax_add_0,@function
        .size           triton_per_fused__softmax_add_0,(.L_x_2 - triton_per_fused__softmax_add_0)
        .other          triton_per_fused__softmax_add_0,@"STO_CUDA_ENTRY STV_DEFAULT"
triton_per_fused__softmax_add_0:
.text.triton_per_fused__softmax_add_0:
[----:B------:R-:W-:Y:S02]  /*0000*/  IMAD.MOV.U32 R1, RZ, RZ, c[0x0][0x28] ;  /* 0x00000a00ff017624 */ /* 0x000fe400078e00ff */
[----:B------:R-:W0:Y:S01]  /*0010*/  S2R R17, SR_TID.X ;  /* 0x0000000000117919 */ /* 0x000e220000002100 */
[----:B------:R-:W-:Y:S01]  /*0020*/  IMAD.MOV.U32 R6, RZ, RZ, 0x4 ;  /* 0x00000004ff067424 */ /* 0x000fe200078e00ff */
[----:B------:R-:W-:Y:S01]  /*0030*/  CS2R R8, SRZ ;  /* 0x0000000000087805 */ /* 0x000fe2000001ff00 */
[----:B------:R-:W-:Y:S01]  /*0040*/  ULDC.64 UR4, c[0x0][0x118] ;  /* 0x0000460000047ab9 */ /* 0x000fe20000000a00 */
[----:B------:R-:W1:Y:S01]  /*0050*/  S2R R26, SR_CTAID.X ;  /* 0x00000000001a7919 */ /* 0x000e620000002500 */
[----:B0-----:R-:W-:Y:S01]  /*0060*/  SHF.R.U32.HI R7, RZ, 0x5, R17 ;  /* 0x00000005ff077819 */ /* 0x001fe20000011611 */
[----:B------:R-:W-:Y:S02]  /*0070*/  IMAD.SHL.U32 R0, R17, 0x2, RZ ;  /* 0x0000000211007824 */ /* 0x000fe400078e00ff */
[----:B-1----:R-:W-:Y:S01]  /*0080*/  IMAD.SHL.U32 R26, R26, 0x8, RZ ;  /* 0x000000081a1a7824 */ /* 0x002fe200078e00ff */
[----:B------:R-:W-:Y:S02]  /*0090*/  SGXT.U32 R7, R7, 0x2 ;  /* 0x000000020707781a */ /* 0x000fe40000000000 */
[----:B------:R-:W-:-:S02]  /*00a0*/  LOP3.LUT R25, R0, 0x3e, RZ, 0xc0, !PT ;  /* 0x0000003e00197812 */ /* 0x000fc400078ec0ff */
[----:B------:R-:W-:Y:S02]  /*00b0*/  LOP3.LUT R14, R7, R26, RZ, 0xfc, !PT ;  /* 0x0000001a070e7212 */ /* 0x000fe400078efcff */
[----:B------:R-:W-:Y:S02]  /*00c0*/  ISETP.GE.U32.AND P0, PT, R25, 0x32, PT ;  /* 0x000000321900780c */ /* 0x000fe40003f06070 */
[----:B------:R-:W-:Y:S01]  /*00d0*/  LOP3.LUT R7, R7, 0x4, R26, 0xfe, !PT ;  /* 0x0000000407077812 */ /* 0x000fe200078efe1a */
[C---:B------:R-:W-:Y:S01]  /*00e0*/  IMAD R5, R14.reuse, 0x32, R25 ;  /* 0x000000320e057824 */ /* 0x040fe200078e0219 */
[----:B------:R-:W-:Y:S02]  /*00f0*/  ISETP.LT.AND P1, PT, R14, 0x190, !P0 ;  /* 0x000001900e00780c */ /* 0x000fe40004721270 */
[----:B------:R-:W-:Y:S01]  /*0100*/  ISETP.LT.AND P0, PT, R7, 0x190, !P0 ;  /* 0x000001900700780c */ /* 0x000fe20004701270 */
[C---:B------:R-:W-:Y:S01]  /*0110*/  IMAD.WIDE R2, R5.reuse, R6, c[0x0][0x160] ;  /* 0x0000580005027625 */ /* 0x040fe200078e0206 */
[----:B------:R-:W-:-:S02]  /*0120*/  IADD3 R11, R5, 0xc8, RZ ;  /* 0x000000c8050b7810 */ /* 0x000fc40007ffe0ff */
[----:B------:R-:W-:-:S03]  /*0130*/  CS2R R4, SRZ ;  /* 0x0000000000047805 */ /* 0x000fc6000001ff00 */
[----:B------:R-:W-:-:S04]  /*0140*/  IMAD.WIDE R10, R11, R6, c[0x0][0x160] ;  /* 0x000058000b0a7625 */ /* 0x000fc800078e0206 */
[----:B------:R0:W2:Y:S04]  /*0150*/  @P1 LDG.E.64 R8, [R2.64] ;  /* 0x0000000402081981 */ /* 0x0000a8000c1e1b00 */
[----:B------:R1:W3:Y:S01]  /*0160*/  @P0 LDG.E.64 R4, [R10.64] ;  /* 0x000000040a040981 */ /* 0x0002e2000c1e1b00 */
[----:B------:R-:W-:Y:S01]  /*0170*/  LOP3.LUT R22, R0, 0xfe, RZ, 0xc0, !PT ;  /* 0x000000fe00167812 */ /* 0x000fe200078ec0ff */
[----:B------:R-:W-:Y:S01]  /*0180*/  IMAD.HI R18, R14, 0x51eb851f, RZ ;  /* 0x51eb851f0e127827 */ /* 0x000fe200078e02ff */
[--C-:B------:R-:W-:Y:S02]  /*0190*/  SHF.R.U32.HI R16, RZ, 0x2, R17.reuse ;  /* 0x00000002ff107819 */ /* 0x100fe40000011611 */
[----:B------:R-:W-:Y:S01]  /*01a0*/  SHF.R.U32.HI R15, RZ, 0x6, R17 ;  /* 0x00000006ff0f7819 */ /* 0x000fe20000011611 */
[----:B------:R-:W-:Y:S01]  /*01b0*/  @P1 IMAD.MOV.U32 R12, RZ, RZ, 0x0 ;  /* 0x00000000ff0c1424 */ /* 0x000fe200078e00ff */
[----:B0-----:R-:W-:Y:S01]  /*01c0*/  LOP3.LUT R2, R22, 0x100, RZ, 0xfc, !PT ;  /* 0x0000010016027812 */ /* 0x001fe200078efcff */
[----:B------:R-:W-:Y:S01]  /*01d0*/  @P1 IMAD.MOV.U32 R13, RZ, RZ, 0x14f00000 ;  /* 0x14f00000ff0d1424 */ /* 0x000fe200078e00ff */
[----:B------:R-:W-:Y:S01]  /*01e0*/  SHF.R.U32.HI R3, RZ, 0x1f, R18 ;  /* 0x0000001fff037819 */ /* 0x000fe20000011612 */
[----:B------:R0:W4:Y:S01]  /*01f0*/  @P1 R2UR UR4, R12 ;  /* 0x000000000c0413c2 */ /* 0x00012200000e0000 */
[----:B------:R-:W-:Y:S01]  /*0200*/  SHF.R.U32.HI R2, RZ, 0x3, R2 ;  /* 0x00000003ff027819 */ /* 0x000fe20000011602 */
[----:B------:R-:W-:Y:S01]  /*0210*/  IMAD.HI R24, R7, 0x51eb851f, RZ ;  /* 0x51eb851f07187827 */ /* 0x000fe200078e02ff */
[----:B------:R-:W-:-:S02]  /*0220*/  LEA.HI.SX32 R18, R18, R3, 0x1c ;  /* 0x0000000312127211 */ /* 0x000fc400078fe2ff */
[----:B------:R-:W-:Y:S02]  /*0230*/  LOP3.LUT R19, R16, 0x18, RZ, 0xc0, !PT ;  /* 0x0000001810137812 */ /* 0x000fe400078ec0ff */
[----:B------:R-:W-:Y:S01]  /*0240*/  LOP3.LUT R3, R2, 0x38, RZ, 0xc0, !PT ;  /* 0x0000003802037812 */ /* 0x000fe200078ec0ff */
[----:B------:R0:W4:Y:S01]  /*0250*/  @P1 R2UR UR5, R13 ;  /* 0x000000000d0513c2 */ /* 0x00012200000e0000 */
[----:B------:R-:W-:Y:S01]  /*0260*/  LEA R19, R22, R19, 0x2 ;  /* 0x0000001316137211 */ /* 0x000fe200078e10ff */
[----:B------:R-:W-:Y:S01]  /*0270*/  IMAD R14, R18, -0x32, R14 ;  /* 0xffffffce120e7824 */ /* 0x000fe200078e020e */
[----:B------:R-:W-:Y:S01]  /*0280*/  SGXT.U32 R15, R15, 0x1 ;  /* 0x000000010f0f781a */ /* 0x000fe20000000000 */
[----:B------:R-:W-:Y:S02]  /*0290*/  IMAD R22, R22, 0x4, R3 ;  /* 0x0000000416167824 */ /* 0x000fe400078e0203 */
[----:B------:R-:W-:Y:S01]  /*02a0*/  IMAD R23, R14, 0x32, R25 ;  /* 0x000000320e177824 */ /* 0x000fe200078e0219 */
[----:B------:R-:W-:Y:S01]  /*02b0*/  LOP3.LUT R0, R15, R26, RZ, 0xfc, !PT ;  /* 0x0000001a0f007212 */ /* 0x000fe200078efcff */
[----:B------:R-:W-:-:S02]  /*02c0*/  CS2R R2, SRZ ;  /* 0x0000000000027805 */ /* 0x000fc4000001ff00 */
[----:B0-----:R-:W-:-:S04]  /*02d0*/  IMAD.WIDE R12, R23, R6, c[0x0][0x170] ;  /* 0x00005c00170c7625 */ /* 0x001fc800078e0206 */
[----:B-1----:R-:W-:-:S05]  /*02e0*/  IMAD.HI R10, R0, 0x51eb851f, RZ ;  /* 0x51eb851f000a7827 */ /* 0x002fca00078e02ff */
[----:B------:R-:W-:-:S04]  /*02f0*/  SHF.R.U32.HI R11, RZ, 0x1f, R10 ;  /* 0x0000001fff0b7819 */ /* 0x000fc8000001160a */
[----:B------:R-:W-:Y:S02]  /*0300*/  LEA.HI.SX32 R11, R10, R11, 0x1c ;  /* 0x0000000b0a0b7211 */ /* 0x000fe400078fe2ff */
[----:B------:R-:W-:-:S05]  /*0310*/  LOP3.LUT R10, R0, 0x2, RZ, 0xfc, !PT ;  /* 0x00000002000a7812 */ /* 0x000fca00078efcff */
[----:B------:R-:W-:-:S05]  /*0320*/  IMAD.HI R16, R10, 0x51eb851f, RZ ;  /* 0x51eb851f0a107827 */ /* 0x000fca00078e02ff */
[----:B------:R-:W-:Y:S01]  /*0330*/  SHF.R.U32.HI R21, RZ, 0x1f, R16 ;  /* 0x0000001fff157819 */ /* 0x000fe20000011610 */
[----:B------:R-:W-:-:S03]  /*0340*/  @P0 IMAD.MOV.U32 R14, RZ, RZ, 0x0 ;  /* 0x00000000ff0e0424 */ /* 0x000fc600078e00ff */
[----:B------:R-:W-:Y:S01]  /*0350*/  LEA.HI.SX32 R27, R16, R21, 0x1c ;  /* 0x00000015101b7211 */ /* 0x000fe200078fe2ff */
[----:B------:R-:W-:Y:S01]  /*0360*/  @P0 IMAD.MOV.U32 R15, RZ, RZ, 0x14f00000 ;  /* 0x14f00000ff0f0424 */ /* 0x000fe200078e00ff */
[----:B------:R-:W-:Y:S02]  /*0370*/  LOP3.LUT R21, R17, 0x3f, RZ, 0xc0, !PT ;  /* 0x0000003f11157812 */ /* 0x000fe400078ec0ff */
[----:B------:R-:W-:-:S05]  /*0380*/  LOP3.LUT R26, R26, 0x7, R17, 0xf8, !PT ;  /* 0x000000071a1a7812 */ /* 0x000fca00078ef811 */
[----:B------:R-:W-:-:S05]  /*0390*/  IMAD.HI R28, R26, 0x51eb851f, RZ ;  /* 0x51eb851f1a1c7827 */ /* 0x000fca00078e02ff */
[----:B------:R-:W-:Y:S02]  /*03a0*/  SHF.R.U32.HI R35, RZ, 0x1f, R28 ;  /* 0x0000001fff237819 */ /* 0x000fe4000001161c */
[----:B------:R-:W-:-:S04]  /*03b0*/  SHF.R.U32.HI R36, RZ, 0x3, R17 ;  /* 0x00000003ff247819 */ /* 0x000fc80000011611 */
[----:B------:R-:W-:Y:S01]  /*03c0*/  SGXT.U32 R36, R36, 0x3 ;  /* 0x000000032424781a */ /* 0x000fe20000000000 */
[----:B--2---:R0:W-:Y:S04]  /*03d0*/  STS.64 [R19], R8 ;  /* 0x0000000813007388 */ /* 0x0041e80000000a00 */
[----:B---3--:R1:W-:Y:S04]  /*03e0*/  STS.64 [R22+0x400], R4 ;  /* 0x0004000416007388 */ /* 0x0083e80000000a00 */
[----:B------:R-:W-:Y:S01]  /*03f0*/  BAR.SYNC.DEFER_BLOCKING 0x0 ;  /* 0x0000000000007b1d */ /* 0x000fe20000010000 */
[----:B0-----:R-:W-:Y:S01]  /*0400*/  SHF.R.U32.HI R9, RZ, 0x1f, R24 ;  /* 0x0000001fff097819 */ /* 0x001fe20000011618 */
[----:B------:R-:W-:-:S03]  /*0410*/  IMAD R8, R27, 0x32, -R10 ;  /* 0x000000321b087824 */ /* 0x000fc600078e0a0a */
[----:B------:R-:W-:Y:S01]  /*0420*/  LEA.HI.SX32 R24, R24, R9, 0x1c ;  /* 0x0000000918187211 */ /* 0x000fe200078fe2ff */
[----:B-1----:R-:W-:Y:S01]  /*0430*/  IMAD R4, R11, 0x32, -R0 ;  /* 0x000000320b047824 */ /* 0x002fe200078e0a00 */
[----:B----4-:R0:W2:Y:S01]  /*0440*/  @P1 LDG.E.EL.64 R2, desc[UR4][R12.64] ;  /* 0x000000040c021981 */ /* 0x0100a2200c2e1b00 */
[----:B------:R1:W3:Y:S02]  /*0450*/  @P0 R2UR UR4, R14 ;  /* 0x000000000e0403c2 */ /* 0x0002e400000e0000 */
[C---:B------:R-:W-:Y:S01]  /*0460*/  IMAD.IADD R9, R21.reuse, 0x1, R4 ;  /* 0x0000000115097824 */ /* 0x040fe200078e0204 */
[----:B------:R-:W-:Y:S01]  /*0470*/  LOP3.LUT R11, R0, 0x4, RZ, 0xfc, !PT ;  /* 0x00000004000b7812 */ /* 0x000fe200078efcff */
[----:B------:R-:W-:Y:S02]  /*0480*/  IMAD R4, R24, -0x32, R7 ;  /* 0xffffffce18047824 */ /* 0x000fe400078e0207 */
[----:B------:R-:W-:Y:S01]  /*0490*/  IMAD.IADD R7, R21, 0x1, R8 ;  /* 0x0000000115077824 */ /* 0x000fe200078e0208 */
[----:B------:R-:W-:Y:S01]  /*04a0*/  IMNMX R5, RZ, R9, PT ;  /* 0x00000009ff057217 */ /* 0x000fe20003800200 */
[----:B------:R-:W-:Y:S01]  /*04b0*/  IMAD R25, R4, 0x32, R25 ;  /* 0x0000003204197824 */ /* 0x000fe200078e0219 */
[----:B------:R4:W3:Y:S01]  /*04c0*/  @P0 R2UR UR5, R15 ;  /* 0x000000000f0503c2 */ /* 0x0008e200000e0000 */
[----:B------:R-:W-:Y:S01]  /*04d0*/  IMAD.HI R16, R11, 0x51eb851f, RZ ;  /* 0x51eb851f0b107827 */ /* 0x000fe200078e02ff */
[----:B-1----:R-:W-:-:S03]  /*04e0*/  IMNMX R14, RZ, R7, PT ;  /* 0x00000007ff0e7217 */ /* 0x002fc60003800200 */
[----:B0-----:R-:W-:Y:S01]  /*04f0*/  IMAD.WIDE R12, R25, R6, c[0x0][0x170] ;  /* 0x00005c00190c7625 */ /* 0x001fe200078e0206 */
[----:B----4-:R-:W-:-:S03]  /*0500*/  IADD3 R15, -R5, RZ, RZ ;  /* 0x000000ff050f7210 */ /* 0x010fc60007ffe1ff */
[----:B------:R-:W-:Y:S01]  /*0510*/  IMAD.MOV R14, RZ, RZ, -R14 ;  /* 0x000000ffff0e7224 */ /* 0x000fe200078e0a0e */
[----:B------:R-:W-:Y:S01]  /*0520*/  CS2R R4, SRZ ;  /* 0x0000000000047805 */ /* 0x000fe2000001ff00 */
[----:B------:R-:W-:-:S03]  /*0530*/  I2FP.F32.U32 R8, R15 ;  /* 0x0000000f00087245 */ /* 0x000fc60000201000 */
[----:B------:R-:W-:Y:S02]  /*0540*/  I2FP.F32.U32 R6, R14 ;  /* 0x0000000e00067245 */ /* 0x000fe40000201000 */
[----:B------:R-:W-:Y:S01]  /*0550*/  SHF.R.U32.HI R27, RZ, 0x1f, R16 ;  /* 0x0000001fff1b7819 */ /* 0x000fe20000011610 */
[----:B------:R-:W-:Y:S02]  /*0560*/  FMUL R8, R8, 0.0625 ;  /* 0x3d80000008087820 */ /* 0x000fe40000400000 */
[----:B------:R-:W-:Y:S01]  /*0570*/  FMUL R6, R6, 0.0625 ;  /* 0x3d80000006067820 */ /* 0x000fe20000400000 */
[----:B------:R-:W-:Y:S02]  /*0580*/  LEA.HI.SX32 R16, R16, R27, 0x1c ;  /* 0x0000001b10107211 */ /* 0x000fe400078fe2ff */
[----:B------:R-:W-:Y:S01]  /*0590*/  FSETP.GEU.AND P4, PT, R8, 1.175494350822287508e-38, PT ;  /* 0x008000000800780b */ /* 0x000fe20003f8e000 */
[----:B---3--:R0:W3:Y:S01]  /*05a0*/  @P0 LDG.E.EL.64 R4, desc[UR4][R12.64] ;  /* 0x000000040c040981 */ /* 0x0080e2200c2e1b00 */
[----:B------:R-:W-:Y:S01]  /*05b0*/  FSETP.GEU.AND P6, PT, R6, 1.175494350822287508e-38, PT ;  /* 0x008000000600780b */ /* 0x000fe20003fce000 */
[----:B------:R-:W-:Y:S01]  /*05c0*/  IMAD R16, R16, 0x32, -R11 ;  /* 0x0000003210107824 */ /* 0x000fe200078e0a0b */
[----:B------:R-:W-:-:S02]  /*05d0*/  LOP3.LUT R27, R0, 0x6, RZ, 0xfc, !PT ;  /* 0x00000006001b7812 */ /* 0x000fc400078efcff */
[----:B------:R-:W-:Y:S01]  /*05e0*/  ISETP.GT.AND P2, PT, R7, -0x10, PT ;  /* 0xfffffff00700780c */ /* 0x000fe20003f44270 */
[----:B------:R-:W-:Y:S01]  /*05f0*/  IMAD.IADD R20, R21, 0x1, R16 ;  /* 0x0000000115147824 */ /* 0x000fe200078e0210 */
[----:B------:R-:W-:Y:S01]  /*0600*/  FSEL R7, RZ, -23, P4 ;  /* 0xc1b80000ff077808 */ /* 0x000fe20002000000 */
[----:B------:R-:W-:Y:S01]  /*0610*/  IMAD.HI R11, R27, 0x51eb851f, RZ ;  /* 0x51eb851f1b0b7827 */ /* 0x000fe200078e02ff */
[----:B------:R-:W-:-:S03]  /*0620*/  ISETP.GT.AND P5, PT, R9, -0x10, PT ;  /* 0xfffffff00900780c */ /* 0x000fc60003fa4270 */
[----:B------:R-:W-:Y:S01]  /*0630*/  @!P4 FMUL R8, R8, 8388608 ;  /* 0x4b0000000808c820 */ /* 0x000fe20000400000 */
[----:B0-----:R-:W-:Y:S01]  /*0640*/  IMNMX R13, RZ, R20, PT ;  /* 0x00000014ff0d7217 */ /* 0x001fe20003800200 */
[----:B------:R-:W-:Y:S01]  /*0650*/  @!P6 FMUL R6, R6, 8388608 ;  /* 0x4b0000000606e820 */ /* 0x000fe20000400000 */
[----:B------:R-:W-:Y:S02]  /*0660*/  SHF.R.U32.HI R12, RZ, 0x1f, R11 ;  /* 0x0000001fff0c7819 */ /* 0x000fe4000001160b */
[----:B------:R-:W-:Y:S01]  /*0670*/  IADD3 R29, R8, -0x3f2aaaab, RZ ;  /* 0xc0d55555081d7810 */ /* 0x000fe20007ffe0ff */
[----:B------:R-:W-:Y:S01]  /*0680*/  IMAD.MOV R13, RZ, RZ, -R13 ;  /* 0x000000ffff0d7224 */ /* 0x000fe200078e0a0d */
[----:B------:R-:W-:Y:S02]  /*0690*/  IADD3 R33, R6, -0x3f2aaaab, RZ ;  /* 0xc0d5555506217810 */ /* 0x000fe40007ffe0ff */
[----:B------:R-:W-:Y:S02]  /*06a0*/  LOP3.LUT R29, R29, 0xff800000, RZ, 0xc0, !PT ;  /* 0xff8000001d1d7812 */ /* 0x000fe400078ec0ff */
[----:B------:R-:W-:-:S02]  /*06b0*/  I2FP.F32.U32 R31, R13 ;  /* 0x0000000d001f7245 */ /* 0x000fc40000201000 */
[----:B------:R-:W-:Y:S01]  /*06c0*/  LOP3.LUT R33, R33, 0xff800000, RZ, 0xc0, !PT ;  /* 0xff80000021217812 */ /* 0x000fe200078ec0ff */
[----:B------:R-:W-:Y:S01]  /*06d0*/  IMAD.IADD R16, R8, 0x1, -R29 ;  /* 0x0000000108107824 */ /* 0x000fe200078e0a1d */
[----:B------:R-:W-:Y:S01]  /*06e0*/  LEA.HI.SX32 R30, R11, R12, 0x1c ;  /* 0x0000000c0b1e7211 */ /* 0x000fe200078fe2ff */
[----:B------:R-:W-:Y:S01]  /*06f0*/  FMUL R31, R31, 0.0625 ;  /* 0x3d8000001f1f7820 */ /* 0x000fe20000400000 */
[----:B------:R-:W-:Y:S01]  /*0700*/  MOV R11, 0x3e055027 ;  /* 0x3e055027000b7802 */ /* 0x000fe20000000f00 */
[----:B------:R-:W-:Y:S01]  /*0710*/  IMAD.IADD R12, R6, 0x1, -R33 ;  /* 0x00000001060c7824 */ /* 0x000fe200078e0a21 */
[----:B------:R-:W-:Y:S01]  /*0720*/  FADD R16, R16, -1 ;  /* 0xbf80000010107421 */ /* 0x000fe20000000000 */
[----:B------:R-:W-:Y:S01]  /*0730*/  ISETP.GE.U32.AND P4, PT, R6, 0x7f800000, PT ;  /* 0x7f8000000600780c */ /* 0x000fe20003f86070 */
[----:B------:R-:W-:Y:S01]  /*0740*/  IMAD R30, R30, 0x32, -R27 ;  /* 0x000000321e1e7824 */ /* 0x000fe200078e0a1b */
[----:B------:R-:W-:Y:S01]  /*0750*/  FSETP.GEU.AND P3, PT, R31, 1.175494350822287508e-38, PT ;  /* 0x008000001f00780b */ /* 0x000fe20003f6e000 */
[----:B------:R-:W-:Y:S01]  /*0760*/  FADD R12, R12, -1 ;  /* 0xbf8000000c0c7421 */ /* 0x000fe20000000000 */
[----:B------:R-:W-:Y:S01]  /*0770*/  FFMA.FTZ R37, R16, -R11, 0.14084610342979431152 ;  /* 0x3e1039f610257423 */ /* 0x000fe2000001080b */
[----:B------:R-:W-:Y:S01]  /*0780*/  LEA.HI.SX32 R27, R28, R35, 0x1c ;  /* 0x000000231c1b7211 */ /* 0x000fe200078fe2ff */
[----:B------:R-:W-:Y:S01]  /*0790*/  IMAD.IADD R21, R21, 0x1, R30 ;  /* 0x0000000115157824 */ /* 0x000fe200078e021e */
[----:B------:R-:W-:Y:S01]  /*07a0*/  FFMA.FTZ R39, R12, -R11, 0.14084610342979431152 ;  /* 0x3e1039f60c277423 */ /* 0x000fe2000001080b */
[----:B------:R-:W-:Y:S01]  /*07b0*/  FFMA.FTZ R37, R16, R37, -0.12148627638816833496 ;  /* 0xbdf8cdcc10257423 */ /* 0x000fe20000010025 */
[----:B------:R-:W-:Y:S01]  /*07c0*/  I2FP.F32.S32 R28, R29 ;  /* 0x0000001d001c7245 */ /* 0x000fe20000201400 */
[----:B------:R-:W-:Y:S01]  /*07d0*/  IMAD R35, R27, -0x32, R26 ;  /* 0xffffffce1b237824 */ /* 0x000fe200078e021a */
[----:B------:R-:W-:Y:S01]  /*07e0*/  FFMA.FTZ R39, R12, R39, -0.12148627638816833496 ;  /* 0xbdf8cdcc0c277423 */ /* 0x000fe20000010027 */
[----:B------:R-:W-:Y:S01]  /*07f0*/  FFMA.FTZ R37, R16, R37, 0.13980610668659210205 ;  /* 0x3e0f295510257423 */ /* 0x000fe20000010025 */
[----:B------:R-:W-:Y:S01]  /*0800*/  FSEL R9, RZ, -23, P6 ;  /* 0xc1b80000ff097808 */ /* 0x000fe20003000000 */
[----:B------:R-:W-:Y:S01]  /*0810*/  FFMA.FTZ R7, R28, 1.1920928955078125e-07, R7 ;  /* 0x340000001c077823 */ /* 0x000fe20000010007 */
[----:B------:R-:W-:Y:S01]  /*0820*/  FFMA.FTZ R39, R12, R39, 0.13980610668659210205 ;  /* 0x3e0f29550c277423 */ /* 0x000fe20000010027 */
[----:B------:R-:W-:Y:S01]  /*0830*/  FFMA.FTZ R37, R16, R37, -0.16684235632419586182 ;  /* 0xbe2ad8b910257423 */ /* 0x000fe20000010025 */
[----:B------:R-:W-:Y:S01]  /*0840*/  @!P3 FMUL R31, R31, 8388608 ;  /* 0x4b0000001f1fb820 */ /* 0x000fe20000400000 */
[----:B------:R-:W-:Y:S01]  /*0850*/  I2FP.F32.S32 R30, R33 ;  /* 0x00000021001e7245 */ /* 0x000fe20000201400 */
[----:B------:R-:W-:Y:S01]  /*0860*/  FFMA.FTZ R39, R12, R39, -0.16684235632419586182 ;  /* 0xbe2ad8b90c277423 */ /* 0x000fe20000010027 */
[----:B------:R-:W-:-:S02]  /*0870*/  FFMA.FTZ R37, R16, R37, 0.20012299716472625732 ;  /* 0x3e4ced0b10257423 */ /* 0x000fc40000010025 */
[C---:B------:R-:W-:Y:S01]  /*0880*/  IADD3 R32, R31.reuse, -0x3f2aaaab, RZ ;  /* 0xc0d555551f207810 */ /* 0x040fe20007ffe0ff */
[----:B------:R-:W-:Y:S01]  /*0890*/  FFMA.FTZ R39, R12, R39, 0.20012299716472625732 ;  /* 0x3e4ced0b0c277423 */ /* 0x000fe20000010027 */
[----:B------:R-:W-:Y:S01]  /*08a0*/  FFMA.FTZ R37, R16, R37, -0.24999669194221496582 ;  /* 0xbe7fff2210257423 */ /* 0x000fe20000010025 */
[----:B------:R-:W-:Y:S01]  /*08b0*/  FFMA.FTZ R30, R30, 1.1920928955078125e-07, R9 ;  /* 0x340000001e1e7823 */ /* 0x000fe20000010009 */
[----:B------:R-:W-:Y:S01]  /*08c0*/  LOP3.LUT R32, R32, 0xff800000, RZ, 0xc0, !PT ;  /* 0xff80000020207812 */ /* 0x000fe200078ec0ff */
[----:B------:R-:W-:Y:S01]  /*08d0*/  FFMA.FTZ R39, R12, R39, -0.24999669194221496582 ;  /* 0xbe7fff220c277423 */ /* 0x000fe20000010027 */
[----:B------:R-:W-:Y:S01]  /*08e0*/  FFMA.FTZ R37, R16, R37, 0.33333182334899902344 ;  /* 0x3eaaaa7810257423 */ /* 0x000fe20000010025 */
[C---:B------:R-:W-:Y:S02]  /*08f0*/  ISETP.GE.U32.AND P6, PT, R31.reuse, 0x7f800000, PT ;  /* 0x7f8000001f00780c */ /* 0x040fe40003fc6070 */
[----:B------:R-:W-:Y:S01]  /*0900*/  IMAD.IADD R34, R31, 0x1, -R32 ;  /* 0x000000011f227824 */ /* 0x000fe200078e0a20 */
[----:B------:R-:W-:Y:S01]  /*0910*/  FFMA.FTZ R39, R12, R39, 0.33333182334899902344 ;  /* 0x3eaaaa780c277423 */ /* 0x000fe20000010027 */
[----:B------:R-:W-:-:S02]  /*0920*/  FFMA.FTZ R37, R16, R37, -0.5 ;  /* 0xbf00000010257423 */ /* 0x000fc40000010025 */
[----:B------:R-:W-:Y:S01]  /*0930*/  FADD R34, R34, -1 ;  /* 0xbf80000022227421 */ /* 0x000fe20000000000 */
[----:B------:R-:W-:Y:S01]  /*0940*/  FFMA.FTZ R39, R12, R39, -0.5 ;  /* 0xbf0000000c277423 */ /* 0x000fe20000010027 */
[----:B------:R-:W-:Y:S02]  /*0950*/  FMUL R37, R16, R37 ;  /* 0x0000002510257220 */ /* 0x000fe40000400000 */
[----:B------:R-:W-:Y:S01]  /*0960*/  FFMA.FTZ R29, R34, -R11, 0.14084610342979431152 ;  /* 0x3e1039f6221d7423 */ /* 0x000fe2000001080b */
[----:B------:R-:W-:Y:S01]  /*0970*/  FMUL R39, R12, R39 ;  /* 0x000000270c277220 */ /* 0x000fe20000400000 */
[----:B------:R-:W-:Y:S02]  /*0980*/  FFMA.FTZ R16, R16, R37, R16 ;  /* 0x0000002510107223 */ /* 0x000fe40000010010 */
[----:B------:R-:W-:Y:S01]  /*0990*/  FFMA.FTZ R29, R34, R29, -0.12148627638816833496 ;  /* 0xbdf8cdcc221d7423 */ /* 0x000fe2000001001d */
[----:B------:R-:W-:Y:S01]  /*09a0*/  FFMA.FTZ R39, R12, R39, R12 ;  /* 0x000000270c277223 */ /* 0x000fe2000001000c */
[----:B------:R-:W-:Y:S01]  /*09b0*/  FFMA.FTZ R9, R7, 0.69314718246459960938, R16 ;  /* 0x3f31721807097823 */ /* 0x000fe20000010010 */
[----:B------:R-:W-:Y:S01]  /*09c0*/  @P4 IMAD.MOV.U32 R7, RZ, RZ, 0x7f800000 ;  /* 0x7f800000ff074424 */ /* 0x000fe200078e00ff */
[----:B------:R-:W-:Y:S01]  /*09d0*/  FFMA.FTZ R29, R34, R29, 0.13980610668659210205 ;  /* 0x3e0f2955221d7423 */ /* 0x000fe2000001001d */
[----:B------:R-:W-:Y:S01]  /*09e0*/  FFMA.FTZ R39, R30, 0.69314718246459960938, R39 ;  /* 0x3f3172181e277823 */ /* 0x000fe20000010027 */
[----:B------:R-:W-:Y:S01]  /*09f0*/  LOP3.LUT R30, R17, 0x40, RZ, 0xc0, !PT ;  /* 0x00000040111e7812 */ /* 0x000fe200078ec0ff */
[----:B------:R-:W-:Y:S01]  /*0a00*/  @P4 FFMA.FTZ R39, R6, R7, +INF ;  /* 0x7f80000006274423 */ /* 0x000fe20000010007 */
[----:B------:R-:W-:Y:S01]  /*0a10*/  FFMA.FTZ R29, R34, R29, -0.16684235632419586182 ;  /* 0xbe2ad8b9221d7423 */ /* 0x000fe2000001001d */
[----:B------:R-:W-:-:S02]  /*0a20*/  ISETP.GE.U32.AND P4, PT, R8, 0x7f800000, PT ;  /* 0x7f8000000800780c */ /* 0x000fc40003f86070 */
[----:B------:R-:W-:Y:S01]  /*0a30*/  FMUL R39, R39, 0.48089835047721862793 ;  /* 0x3ef6384f27277820 */ /* 0x000fe20000400000 */
[C---:B------:R-:W-:Y:S01]  /*0a40*/  FFMA.FTZ R29, R34.reuse, R29, 0.20012299716472625732 ;  /* 0x3e4ced0b221d7423 */ /* 0x040fe2000001001d */
[----:B------:R-:W-:Y:S02]  /*0a50*/  SHF.R.U32.HI R7, RZ, 0x3, R30 ;  /* 0x00000003ff077819 */ /* 0x000fe4000001161e */
[----:B------:R-:W-:Y:S01]  /*0a60*/  IMNMX R12, RZ, R21, PT ;  /* 0x00000015ff0c7217 */ /* 0x000fe20003800200 */
[----:B------:R-:W-:Y:S01]  /*0a70*/  FFMA.FTZ R29, R34, R29, -0.24999669194221496582 ;  /* 0xbe7fff22221d7423 */ /* 0x000fe2000001001d */
[----:B------:R-:W-:Y:S01]  /*0a80*/  FMUL R6, R39, 16 ;  /* 0x4180000027067820 */ /* 0x000fe20000400000 */
[----:B------:R-:W-:Y:S02]  /*0a90*/  LOP3.LUT R28, R36, R7, RZ, 0xfc, !PT ;  /* 0x00000007241c7212 */ /* 0x000fe400078efcff */
[----:B------:R-:W-:Y:S01]  /*0aa0*/  IMAD.MOV R12, RZ, RZ, -R12 ;  /* 0x000000ffff0c7224 */ /* 0x000fe200078e0a0c */
[----:B------:R-:W-:Y:S01]  /*0ab0*/  FFMA.FTZ R37, R34, R29, 0.33333182334899902344 ;  /* 0x3eaaaa7822257423 */ /* 0x000fe2000001001d */
[----:B------:R-:W-:Y:S01]  /*0ac0*/  FSEL R16, RZ, -23, P3 ;  /* 0xc1b80000ff107808 */ /* 0x000fe20001800000 */
[----:B------:R-:W-:Y:S01]  /*0ad0*/  IMAD.IADD R41, R28, 0x1, -R35 ;  /* 0x000000011c297824 */ /* 0x000fe200078e0a23 */
[----:B------:R-:W-:Y:S01]  /*0ae0*/  I2FP.F32.S32 R29, R32 ;  /* 0x00000020001d7245 */ /* 0x000fe20000201400 */
[----:B------:R-:W0:Y:S01]  /*0af0*/  F2I.S64.TRUNC R6, R6 ;  /* 0x0000000600067311 */ /* 0x000e22000020d900 */
[----:B------:R-:W-:Y:S01]  /*0b00*/  @P4 MOV R39, 0x7f800000 ;  /* 0x7f80000000274802 */ /* 0x000fe20000000f00 */
[----:B------:R-:W-:Y:S01]  /*0b10*/  FFMA.FTZ R37, R34, R37, -0.5 ;  /* 0xbf00000022257423 */ /* 0x000fe20000010025 */
[----:B------:R-:W-:Y:S01]  /*0b20*/  I2FP.F32.U32 R33, R12 ;  /* 0x0000000c00217245 */ /* 0x000fe20000201000 */
[----:B------:R-:W-:Y:S01]  /*0b30*/  FFMA.FTZ R16, R29, 1.1920928955078125e-07, R16 ;  /* 0x340000001d107823 */ /* 0x000fe20000010010 */
[----:B------:R-:W-:Y:S01]  /*0b40*/  IMNMX R29, RZ, R41, PT ;  /* 0x00000029ff1d7217 */ /* 0x000fe20003800200 */
[----:B------:R-:W-:Y:S01]  /*0b50*/  @P4 FFMA.FTZ R9, R8, R39, +INF ;  /* 0x7f80000008094423 */ /* 0x000fe20000010027 */
[C---:B------:R-:W-:Y:S01]  /*0b60*/  FMUL R37, R34.reuse, R37 ;  /* 0x0000002522257220 */ /* 0x040fe20000400000 */
[----:B------:R-:W-:Y:S01]  /*0b70*/  FMUL R33, R33, 0.0625 ;  /* 0x3d80000021217820 */ /* 0x000fe20000400000 */
[----:B------:R-:W-:Y:S01]  /*0b80*/  @P6 IMAD.MOV.U32 R32, RZ, RZ, 0x7f800000 ;  /* 0x7f800000ff206424 */ /* 0x000fe200078e00ff */
[----:B------:R-:W-:Y:S01]  /*0b90*/  FMUL R9, R9, 0.48089835047721862793 ;  /* 0x3ef6384f09097820 */ /* 0x000fe20000400000 */
[----:B------:R-:W-:Y:S01]  /*0ba0*/  FFMA.FTZ R37, R34, R37, R34 ;  /* 0x0000002522257223 */ /* 0x000fe20000010022 */
[----:B------:R-:W-:Y:S01]  /*0bb0*/  IMAD.MOV R29, RZ, RZ, -R29 ;  /* 0x000000ffff1d7224 */ /* 0x000fe200078e0a1d */
[----:B------:R-:W-:Y:S01]  /*0bc0*/  FSETP.GEU.AND P3, PT, R33, 1.175494350822287508e-38, PT ;  /* 0x008000002100780b */ /* 0x000fe20003f6e000 */
[----:B------:R-:W-:Y:S01]  /*0bd0*/  FMUL R9, R9, 16 ;  /* 0x4180000009097820 */ /* 0x000fe20000400000 */
[----:B------:R-:W-:Y:S01]  /*0be0*/  FFMA.FTZ R37, R16, 0.69314718246459960938, R37 ;  /* 0x3f31721810257823 */ /* 0x000fe20000010025 */
[----:B0-----:R-:W-:Y:S01]  /*0bf0*/  IADD3 R38, P4, R6, 0x10, RZ ;  /* 0x0000001006267810 */ /* 0x001fe20007f9e0ff */
[----:B------:R-:W-:Y:S01]  /*0c00*/  IMAD.SHL.U32 R6, R17, 0x40, RZ ;  /* 0x0000004011067824 */ /* 0x000fe200078e00ff */
[----:B------:R-:W-:Y:S01]  /*0c10*/  I2FP.F32.U32 R16, R29 ;  /* 0x0000001d00107245 */ /* 0x000fe20000201000 */
[----:B------:R-:W-:Y:S01]  /*0c20*/  @P6 FFMA.FTZ R37, R31, R32, +INF ;  /* 0x7f8000001f256423 */ /* 0x000fe20000010020 */
[----:B------:R-:W0:Y:S01]  /*0c30*/  F2I.S64.TRUNC R8, R9 ;  /* 0x0000000900087311 */ /* 0x000e22000020d900 */
[----:B------:R-:W-:Y:S01]  /*0c40*/  IMAD.X R7, RZ, RZ, R7, P4 ;  /* 0x000000ffff077224 */ /* 0x000fe200020e0607 */
[----:B------:R-:W-:Y:S01]  /*0c50*/  LOP3.LUT R31, R6, 0x1c0, RZ, 0xc0, !PT ;  /* 0x000001c0061f7812 */ /* 0x000fe200078ec0ff */
[----:B------:R-:W-:Y:S01]  /*0c60*/  FMUL R16, R16, 0.0625 ;  /* 0x3d80000010107820 */ /* 0x000fe20000400000 */
[----:B------:R-:W-:Y:S01]  /*0c70*/  FMUL R6, R37, 0.48089835047721862793 ;  /* 0x3ef6384f25067820 */ /* 0x000fe20000400000 */
[----:B------:R-:W-:Y:S01]  /*0c80*/  ISETP.LT.U32.AND P4, PT, R38, 0x1f, PT ;  /* 0x0000001f2600780c */ /* 0x000fe20003f81070 */
[----:B------:R-:W-:Y:S01]  /*0c90*/  @!P3 FMUL R33, R33, 8388608 ;  /* 0x4b0000002121b820 */ /* 0x000fe20000400000 */
[----:B------:R-:W-:Y:S01]  /*0ca0*/  IMAD.SHL.U32 R32, R31, 0x4, RZ ;  /* 0x000000041f207824 */ /* 0x000fe200078e00ff */
[----:B------:R-:W-:Y:S01]  /*0cb0*/  FSETP.GEU.AND P6, PT, R16, 1.175494350822287508e-38, PT ;  /* 0x008000001000780b */ /* 0x000fe20003fce000 */
[----:B------:R-:W-:Y:S01]  /*0cc0*/  FMUL R6, R6, 16 ;  /* 0x4180000006067820 */ /* 0x000fe20000400000 */
[----:B------:R-:W-:-:S02]  /*0cd0*/  ISETP.LT.AND.EX P4, PT, R7, RZ, PT, P4 ;  /* 0x000000ff0700720c */ /* 0x000fc40003f81340 */
[----:B------:R-:W-:Y:S02]  /*0ce0*/  IADD3 R34, R33, -0x3f2aaaab, RZ ;  /* 0xc0d5555521227810 */ /* 0x000fe40007ffe0ff */
[----:B------:R-:W-:Y:S02]  /*0cf0*/  SEL R37, R7, RZ, P4 ;  /* 0x000000ff07257207 */ /* 0x000fe40002000000 */
[----:B------:R-:W-:Y:S01]  /*0d00*/  @!P2 SEL R14, R38, 0x1f, P4 ;  /* 0x0000001f260ea807 */ /* 0x000fe20002000000 */
[----:B------:R-:W1:Y:S01]  /*0d10*/  F2I.S64.TRUNC R6, R6 ;  /* 0x0000000600067311 */ /* 0x000e62000020d900 */
[----:B------:R-:W-:Y:S02]  /*0d20*/  LOP3.LUT R34, R34, 0xff800000, RZ, 0xc0, !PT ;  /* 0xff80000022227812 */ /* 0x000fe400078ec0ff */
[----:B0-----:R-:W-:Y:S01]  /*0d30*/  IADD3 R38, P4, R8, 0x10, RZ ;  /* 0x0000001008267810 */ /* 0x001fe20007f9e0ff */
[----:B------:R-:W-:Y:S01]  /*0d40*/  @!P6 FMUL R16, R16, 8388608 ;  /* 0x4b0000001010e820 */ /* 0x000fe20000400000 */
[----:B------:R-:W-:-:S02]  /*0d50*/  IADD3 R8, R33, -R34, RZ ;  /* 0x8000002221087210 */ /* 0x000fc40007ffe0ff */
[----:B------:R-:W-:Y:S01]  /*0d60*/  LEA.HI R31, R31, R32, RZ, 0x1d ;  /* 0x000000201f1f7211 */ /* 0x000fe200078fe8ff */
[----:B------:R-:W-:Y:S01]  /*0d70*/  IMAD.X R9, RZ, RZ, R9, P4 ;  /* 0x000000ffff097224 */ /* 0x000fe200020e0609 */
[----:B------:R-:W-:Y:S01]  /*0d80*/  ISETP.LT.U32.AND P4, PT, R38, 0x1f, PT ;  /* 0x0000001f2600780c */ /* 0x000fe20003f81070 */
[----:B------:R-:W-:Y:S01]  /*0d90*/  FADD R8, R8, -1 ;  /* 0xbf80000008087421 */ /* 0x000fe20000000000 */
[----:B------:R-:W-:Y:S01]  /*0da0*/  IADD3 R39, R16, -0x3f2aaaab, RZ ;  /* 0xc0d5555510277810 */ /* 0x000fe20007ffe0ff */
[----:B------:R-:W-:Y:S01]  /*0db0*/  IMAD R31, R36, 0x4, R31 ;  /* 0x00000004241f7824 */ /* 0x000fe200078e021f */
[----:B------:R-:W-:Y:S01]  /*0dc0*/  ISETP.LT.AND.EX P4, PT, R9, RZ, PT, P4 ;  /* 0x000000ff0900720c */ /* 0x000fe20003f81340 */
[C---:B------:R-:W-:Y:S01]  /*0dd0*/  FFMA.FTZ R43, R8.reuse, -R11, 0.14084610342979431152 ;  /* 0x3e1039f6082b7423 */ /* 0x040fe2000001080b */
[----:B------:R-:W-:Y:S02]  /*0de0*/  LOP3.LUT R39, R39, 0xff800000, RZ, 0xc0, !PT ;  /* 0xff80000027277812 */ /* 0x000fe400078ec0ff */
[----:B------:R-:W-:Y:S01]  /*0df0*/  SEL R9, R9, RZ, P4 ;  /* 0x000000ff09097207 */ /* 0x000fe20002000000 */
[----:B------:R-:W-:Y:S01]  /*0e00*/  FFMA.FTZ R43, R8, R43, -0.12148627638816833496 ;  /* 0xbdf8cdcc082b7423 */ /* 0x000fe2000001002b */
[----:B------:R-:W-:-:S02]  /*0e10*/  @!P5 SEL R15, R38, 0x1f, P4 ;  /* 0x0000001f260fd807 */ /* 0x000fc40002000000 */
[----:B-1----:R-:W-:Y:S01]  /*0e20*/  IADD3 R38, P4, R6, 0x10, RZ ;  /* 0x0000001006267810 */ /* 0x002fe20007f9e0ff */
[----:B------:R-:W-:Y:S01]  /*0e30*/  FFMA.FTZ R43, R8, R43, 0.13980610668659210205 ;  /* 0x3e0f2955082b7423 */ /* 0x000fe2000001002b */
[----:B------:R-:W-:Y:S01]  /*0e40*/  LEA.HI R30, R30, R31, RZ, 0x1f ;  /* 0x0000001f1e1e7211 */ /* 0x000fe200078ff8ff */
[----:B------:R-:W-:Y:S01]  /*0e50*/  IMAD.IADD R31, R16, 0x1, -R39 ;  /* 0x00000001101f7824 */ /* 0x000fe200078e0a27 */
[----:B------:R-:W-:Y:S01]  /*0e60*/  LOP3.LUT R32, R28, 0x10, RZ, 0xfc, !PT ;  /* 0x000000101c207812 */ /* 0x000fe200078efcff */
[----:B------:R-:W-:Y:S01]  /*0e70*/  IMAD.X R6, RZ, RZ, R7, P4 ;  /* 0x000000ffff067224 */ /* 0x000fe200020e0607 */
[----:B------:R-:W-:Y:S01]  /*0e80*/  ISETP.GT.AND P4, PT, R20, -0x10, PT ;  /* 0xfffffff01400780c */ /* 0x000fe20003f84270 */
[----:B------:R-:W-:Y:S01]  /*0e90*/  FADD R20, R31, -1 ;  /* 0xbf8000001f147421 */ /* 0x000fe20000000000 */
[----:B------:R-:W-:Y:S01]  /*0ea0*/  FFMA.FTZ R43, R8, R43, -0.16684235632419586182 ;  /* 0xbe2ad8b9082b7423 */ /* 0x000fe2000001002b */
[----:B------:R-:W-:Y:S01]  /*0eb0*/  FSEL R7, RZ, -23, P6 ;  /* 0xc1b80000ff077808 */ /* 0x000fe20003000000 */
[----:B------:R-:W-:Y:S01]  /*0ec0*/  IMAD.IADD R31, R32, 0x1, -R35 ;  /* 0x00000001201f7824 */ /* 0x000fe200078e0a23 */
[----:B------:R-:W-:Y:S01]  /*0ed0*/  ISETP.GT.AND P6, PT, R21, -0x10, PT ;  /* 0xfffffff01500780c */ /* 0x000fe20003fc4270 */
[----:B------:R-:W-:Y:S01]  /*0ee0*/  FFMA.FTZ R21, R20, -R11, 0.14084610342979431152 ;  /* 0x3e1039f614157423 */ /* 0x000fe2000001080b */
[----:B------:R-:W-:Y:S01]  /*0ef0*/  FFMA.FTZ R43, R8, R43, 0.20012299716472625732 ;  /* 0x3e4ced0b082b7423 */ /* 0x000fe2000001002b */
[----:B------:R-:W-:-:S02]  /*0f00*/  LOP3.LUT R36, R28, 0x20, RZ, 0xfc, !PT ;  /* 0x000000201c247812 */ /* 0x000fc400078efcff */
[----:B------:R-:W-:Y:S01]  /*0f10*/  FFMA.FTZ R21, R20, R21, -0.12148627638816833496 ;  /* 0xbdf8cdcc14157423 */ /* 0x000fe20000010015 */
[----:B------:R-:W-:Y:S01]  /*0f20*/  FFMA.FTZ R43, R8, R43, -0.24999669194221496582 ;  /* 0xbe7fff22082b7423 */ /* 0x000fe2000001002b */
[----:B------:R-:W-:Y:S02]  /*0f30*/  IADD3 R32, R36, -R35, RZ ;  /* 0x8000002324207210 */ /* 0x000fe40007ffe0ff */
[----:B------:R-:W-:Y:S01]  /*0f40*/  FFMA.FTZ R21, R20, R21, 0.13980610668659210205 ;  /* 0x3e0f295514157423 */ /* 0x000fe20000010015 */
[----:B------:R-:W-:Y:S01]  /*0f50*/  FFMA.FTZ R43, R8, R43, 0.33333182334899902344 ;  /* 0x3eaaaa78082b7423 */ /* 0x000fe2000001002b */
[----:B------:R-:W-:Y:S02]  /*0f60*/  FSEL R35, RZ, -23, P3 ;  /* 0xc1b80000ff237808 */ /* 0x000fe40001800000 */
[----:B------:R-:W-:Y:S01]  /*0f70*/  ISETP.GE.U32.AND P3, PT, R33, 0x7f800000, PT ;  /* 0x7f8000002100780c */ /* 0x000fe20003f66070 */
[----:B------:R-:W-:Y:S01]  /*0f80*/  FFMA.FTZ R21, R20, R21, -0.16684235632419586182 ;  /* 0xbe2ad8b914157423 */ /* 0x000fe20000010015 */
[----:B------:R-:W-:Y:S01]  /*0f90*/  FFMA.FTZ R43, R8, R43, -0.5 ;  /* 0xbf000000082b7423 */ /* 0x000fe2000001002b */
[----:B------:R-:W-:-:S02]  /*0fa0*/  I2FP.F32.S32 R36, R34 ;  /* 0x0000002200247245 */ /* 0x000fc40000201400 */
[----:B------:R-:W-:Y:S01]  /*0fb0*/  FFMA.FTZ R21, R20, R21, 0.20012299716472625732 ;  /* 0x3e4ced0b14157423 */ /* 0x000fe20000010015 */
[----:B------:R-:W-:Y:S01]  /*0fc0*/  I2FP.F32.S32 R34, R39 ;  /* 0x0000002700227245 */ /* 0x000fe20000201400 */
[----:B------:R-:W-:Y:S01]  /*0fd0*/  FMUL R43, R8, R43 ;  /* 0x0000002b082b7220 */ /* 0x000fe20000400000 */
[----:B------:R-:W-:Y:S01]  /*0fe0*/  FFMA.FTZ R36, R36, 1.1920928955078125e-07, R35 ;  /* 0x3400000024247823 */ /* 0x000fe20000010023 */
[----:B------:R-:W-:Y:S01]  /*0ff0*/  FFMA.FTZ R35, R20, R21, -0.24999669194221496582 ;  /* 0xbe7fff2214237423 */ /* 0x000fe20000010015 */
[----:B------:R-:W-:Y:S01]  /*1000*/  IMNMX R21, RZ, R31, PT ;  /* 0x0000001fff157217 */ /* 0x000fe20003800200 */
[----:B------:R-:W-:Y:S01]  /*1010*/  FFMA.FTZ R43, R8, R43, R8 ;  /* 0x0000002b082b7223 */ /* 0x000fe20000010008 */
[----:B------:R-:W-:Y:S01]  /*1020*/  FFMA.FTZ R8, R34, 1.1920928955078125e-07, R7 ;  /* 0x3400000022087823 */ /* 0x000fe20000010007 */
[----:B------:R-:W-:Y:S01]  /*1030*/  IMNMX R34, RZ, R32, PT ;  /* 0x00000020ff227217 */ /* 0x000fe20003800200 */
[----:B------:R-:W-:Y:S01]  /*1040*/  FFMA.FTZ R35, R20, R35, 0.33333182334899902344 ;  /* 0x3eaaaa7814237423 */ /* 0x000fe20000010023 */
[----:B------:R-:W-:Y:S01]  /*1050*/  @P3 IMAD.MOV.U32 R40, RZ, RZ, 0x7f800000 ;  /* 0x7f800000ff283424 */ /* 0x000fe200078e00ff */
[----:B------:R-:W-:Y:S01]  /*1060*/  FFMA.FTZ R7, R36, 0.69314718246459960938, R43 ;  /* 0x3f31721824077823 */ /* 0x000fe2000001002b */
[----:B------:R-:W-:Y:S01]  /*1070*/  SEL R37, R37, RZ, !P2 ;  /* 0x000000ff25257207 */ /* 0x000fe20005000000 */
[----:B------:R-:W-:Y:S01]  /*1080*/  FFMA.FTZ R39, R20, R35, -0.5 ;  /* 0xbf00000014277423 */ /* 0x000fe20000010023 */
[----:B------:R-:W-:Y:S01]  /*1090*/  @P3 FFMA.FTZ R7, R33, R40, +INF ;  /* 0x7f80000021073423 */ /* 0x000fe20000010028 */
[----:B------:R-:W-:Y:S01]  /*10a0*/  IMAD.MOV R34, RZ, RZ, -R34 ;  /* 0x000000ffff227224 */ /* 0x000fe200078e0a22 */
[----:B------:R-:W-:Y:S01]  /*10b0*/  ISETP.LT.U32.AND P3, PT, R38, 0x1f, PT ;  /* 0x0000001f2600780c */ /* 0x000fe20003f61070 */
[----:B------:R-:W-:Y:S01]  /*10c0*/  IMAD.MOV R33, RZ, RZ, -R21 ;  /* 0x000000ffff217224 */ /* 0x000fe200078e0a15 */
[----:B------:R-:W-:Y:S01]  /*10d0*/  SEL R21, R9, RZ, !P5 ;  /* 0x000000ff09157207 */ /* 0x000fe20006800000 */
[C---:B------:R-:W-:Y:S01]  /*10e0*/  FMUL R9, R20.reuse, R39 ;  /* 0x0000002714097220 */ /* 0x040fe20000400000 */
[----:B------:R-:W-:Y:S01]  /*10f0*/  I2FP.F32.U32 R36, R34 ;  /* 0x0000002200247245 */ /* 0x000fe20000201000 */
[----:B------:R-:W-:Y:S01]  /*1100*/  FMUL R7, R7, 0.48089835047721862793 ;  /* 0x3ef6384f07077820 */ /* 0x000fe20000400000 */
[----:B------:R-:W-:Y:S01]  /*1110*/  I2FP.F32.U32 R35, R33 ;  /* 0x0000002100237245 */ /* 0x000fe20000201000 */
[----:B------:R-:W-:Y:S01]  /*1120*/  FFMA.FTZ R9, R20, R9, R20 ;  /* 0x0000000914097223 */ /* 0x000fe20000010014 */
[----:B------:R-:W-:Y:S01]  /*1130*/  ISETP.LT.AND.EX P3, PT, R6, RZ, PT, P3 ;  /* 0x000000ff0600720c */ /* 0x000fe20003f61330 */
[----:B------:R-:W-:Y:S01]  /*1140*/  FMUL R36, R36, 0.0625 ;  /* 0x3d80000024247820 */ /* 0x000fe20000400000 */
[----:B------:R-:W-:Y:S01]  /*1150*/  SHF.R.U32.HI R20, RZ, 0x1a, R21 ;  /* 0x0000001aff147819 */ /* 0x000fe20000011615 */
[----:B------:R-:W-:Y:S01]  /*1160*/  FMUL R35, R35, 0.0625 ;  /* 0x3d80000023237820 */ /* 0x000fe20000400000 */
[----:B------:R-:W-:Y:S01]  /*1170*/  SEL R39, R6, RZ, P3 ;  /* 0x000000ff06277207 */ /* 0x000fe20001800000 */
[----:B------:R-:W-:Y:S01]  /*1180*/  FMUL R7, R7, 16 ;  /* 0x4180000007077820 */ /* 0x000fe20000400000 */
[----:B------:R-:W-:Y:S01]  /*1190*/  LOP3.LUT R20, R20, 0x20, RZ, 0xc0, !PT ;  /* 0x0000002014147812 */ /* 0x000fe200078ec0ff */
[----:B------:R-:W-:Y:S01]  /*11a0*/  FFMA.FTZ R45, R8, 0.69314718246459960938, R9 ;  /* 0x3f317218082d7823 */ /* 0x000fe20000010009 */
[----:B------:R-:W-:-:S02]  /*11b0*/  SHF.R.U32.HI R6, RZ, 0x1a, R37 ;  /* 0x0000001aff067819 */ /* 0x000fc40000011625 */
[----:B------:R-:W-:Y:S02]  /*11c0*/  @!P4 SEL R13, R38, 0x1f, P3 ;  /* 0x0000001f260dc807 */ /* 0x000fe40001800000 */
[----:B------:R-:W-:Y:S02]  /*11d0*/  FSETP.GEU.AND P5, PT, R36, 1.175494350822287508e-38, PT ;  /* 0x008000002400780b */ /* 0x000fe40003fae000 */
[----:B------:R-:W-:Y:S02]  /*11e0*/  SEL R39, R39, RZ, !P4 ;  /* 0x000000ff27277207 */ /* 0x000fe40006000000 */
[----:B------:R-:W-:Y:S02]  /*11f0*/  FSETP.GEU.AND P2, PT, R35, 1.175494350822287508e-38, PT ;  /* 0x008000002300780b */ /* 0x000fe40003f4e000 */
[----:B------:R-:W-:Y:S02]  /*1200*/  IADD3 R20, P4, R20, R15, RZ ;  /* 0x0000000f14147210 */ /* 0x000fe40007f9e0ff */
[----:B------:R-:W-:-:S02]  /*1210*/  LOP3.LUT R15, R6, 0x20, RZ, 0xc0, !PT ;  /* 0x00000020060f7812 */ /* 0x000fc400078ec0ff */
[----:B------:R-:W-:Y:S01]  /*1220*/  SHF.R.U32.HI R38, RZ, 0x1a, R39 ;  /* 0x0000001aff267819 */ /* 0x000fe20000011627 */
[----:B------:R-:W0:Y:S01]  /*1230*/  F2I.S64.TRUNC R6, R7 ;  /* 0x0000000700067311 */ /* 0x000e22000020d900 */
[----:B------:R-:W-:Y:S01]  /*1240*/  IADD3 R15, P3, R15, R14, RZ ;  /* 0x0000000e0f0f7210 */ /* 0x000fe20007f7e0ff */
[----:B------:R-:W-:Y:S01]  /*1250*/  @!P5 FMUL R36, R36, 8388608 ;  /* 0x4b0000002424d820 */ /* 0x000fe20000400000 */
[----:B------:R-:W-:-:S03]  /*1260*/  LOP3.LUT R38, R38, 0x20, RZ, 0xc0, !PT ;  /* 0x0000002026267812 */ /* 0x000fc600078ec0ff */
[----:B------:R-:W-:Y:S01]  /*1270*/  IMAD.X R14, RZ, RZ, R37, P3 ;  /* 0x000000ffff0e7224 */ /* 0x000fe200018e0625 */
[----:B------:R-:W-:Y:S01]  /*1280*/  IADD3 R38, P3, R38, R13, RZ ;  /* 0x0000000d26267210 */ /* 0x000fe20007f7e0ff */
[----:B------:R-:W-:Y:S01]  /*1290*/  @!P2 FMUL R35, R35, 8388608 ;  /* 0x4b0000002323a820 */ /* 0x000fe20000400000 */
[----:B------:R-:W-:Y:S01]  /*12a0*/  IMAD.X R37, RZ, RZ, R21, P4 ;  /* 0x000000ffff257224 */ /* 0x000fe200020e0615 */
[----:B------:R-:W-:Y:S02]  /*12b0*/  ISETP.GT.U32.AND P4, PT, R20, 0x1f, PT ;  /* 0x0000001f1400780c */ /* 0x000fe40003f84070 */
[----:B------:R-:W-:Y:S02]  /*12c0*/  IADD3.X R39, RZ, R39, RZ, P3, !PT ;  /* 0x00000027ff277210 */ /* 0x000fe40001ffe4ff */
[----:B------:R-:W-:Y:S02]  /*12d0*/  ISETP.GT.U32.AND P3, PT, R15, 0x1f, PT ;  /* 0x0000001f0f00780c */ /* 0x000fe40003f64070 */
[----:B------:R-:W-:-:S02]  /*12e0*/  IADD3 R15, R36, -0x3f2aaaab, RZ ;  /* 0xc0d55555240f7810 */ /* 0x000fc40007ffe0ff */
[----:B------:R-:W-:Y:S02]  /*12f0*/  IADD3 R13, R35, -0x3f2aaaab, RZ ;  /* 0xc0d55555230d7810 */ /* 0x000fe40007ffe0ff */
[----:B------:R-:W-:Y:S02]  /*1300*/  LOP3.LUT R21, R15, 0xff800000, RZ, 0xc0, !PT ;  /* 0xff8000000f157812 */ /* 0x000fe400078ec0ff */
[----:B------:R-:W-:Y:S02]  /*1310*/  LOP3.LUT R20, R13, 0xff800000, RZ, 0xc0, !PT ;  /* 0xff8000000d147812 */ /* 0x000fe400078ec0ff */
[----:B------:R-:W-:Y:S02]  /*1320*/  FSEL R15, RZ, -23, P5 ;  /* 0xc1b80000ff0f7808 */ /* 0x000fe40002800000 */
[----:B0-----:R-:W-:Y:S02]  /*1330*/  IADD3 R40, P5, R6, 0x10, RZ ;  /* 0x0000001006287810 */ /* 0x001fe40007fbe0ff */
[----:B------:R-:W-:-:S02]  /*1340*/  FSEL R13, RZ, -23, P2 ;  /* 0xc1b80000ff0d7808 */ /* 0x000fc40001000000 */
[----:B------:R-:W-:Y:S01]  /*1350*/  ISETP.GT.U32.AND P2, PT, R38, 0x1f, PT ;  /* 0x0000001f2600780c */ /* 0x000fe20003f44070 */
[----:B------:R-:W-:Y:S01]  /*1360*/  IMAD.X R42, RZ, RZ, R7, P5 ;  /* 0x000000ffff2a7224 */ /* 0x000fe200028e0607 */
[----:B------:R-:W-:Y:S02]  /*1370*/  I2FP.F32.S32 R38, R20 ;  /* 0x0000001400267245 */ /* 0x000fe40000201400 */
[----:B------:R-:W-:Y:S02]  /*1380*/  ISETP.LT.U32.AND P5, PT, R40, 0x1f, PT ;  /* 0x0000001f2800780c */ /* 0x000fe40003fa1070 */
[----:B------:R-:W-:Y:S01]  /*1390*/  ISETP.GT.U32.AND.EX P2, PT, R39, RZ, PT, P2 ;  /* 0x000000ff2700720c */ /* 0x000fe20003f44120 */
[----:B------:R-:W-:Y:S01]  /*13a0*/  FFMA.FTZ R6, R38, 1.1920928955078125e-07, R13 ;  /* 0x3400000026067823 */ /* 0x000fe2000001000d */
[----:B------:R-:W-:Y:S01]  /*13b0*/  I2FP.F32.S32 R38, R21 ;  /* 0x0000001500267245 */ /* 0x000fe20000201400 */
[----:B------:R-:W0:Y:S01]  /*13c0*/  LDS R39, [R30+0x40] ;  /* 0x000040001e277984 */ /* 0x000e220000000800 */
[----:B------:R-:W-:-:S02]  /*13d0*/  ISETP.LT.AND.EX P5, PT, R42, RZ, PT, P5 ;  /* 0x000000ff2a00720c */ /* 0x000fc40003fa1350 */
[----:B------:R-:W-:Y:S01]  /*13e0*/  ISETP.GT.U32.AND.EX P4, PT, R37, RZ, PT, P4 ;  /* 0x000000ff2500720c */ /* 0x000fe20003f84140 */
[----:B------:R-:W-:Y:S01]  /*13f0*/  FFMA.FTZ R7, R38, 1.1920928955078125e-07, R15 ;  /* 0x3400000026077823 */ /* 0x000fe2000001000f */
[----:B------:R-:W-:Y:S01]  /*1400*/  @!P6 SEL R12, R40, 0x1f, P5 ;  /* 0x0000001f280ce807 */ /* 0x000fe20002800000 */
[----:B------:R-:W1:Y:S01]  /*1410*/  LDS R38, [R30+0x80] ;  /* 0x000080001e267984 */ /* 0x000e620000000800 */
[----:B------:R-:W-:Y:S02]  /*1420*/  SEL R42, R42, RZ, P5 ;  /* 0x000000ff2a2a7207 */ /* 0x000fe40002800000 */
[----:B------:R-:W-:Y:S01]  /*1430*/  ISETP.GT.U32.AND.EX P3, PT, R14, RZ, PT, P3 ;  /* 0x000000ff0e00720c */ /* 0x000fe20003f64130 */
[----:B------:R-:W4:Y:S01]  /*1440*/  LDS R40, [R30] ;  /* 0x000000001e287984 */ /* 0x000f220000000800 */
[----:B------:R-:W-:Y:S01]  /*1450*/  SEL R42, R42, RZ, !P6 ;  /* 0x000000ff2a2a7207 */ /* 0x000fe20007000000 */
[----:B------:R-:W-:Y:S01]  /*1460*/  IMAD.IADD R14, R35, 0x1, -R20 ;  /* 0x00000001230e7824 */ /* 0x000fe200078e0a14 */
[----:B------:R-:W-:Y:S01]  /*1470*/  ISETP.LT.AND P3, PT, R10, 0x190, P3 ;  /* 0x000001900a00780c */ /* 0x000fe20001f61270 */
[----:B------:R-:W0:Y:S01]  /*1480*/  LDS R37, [R30+0xc0] ;  /* 0x0000c0001e257984 */ /* 0x000e220000000800 */
[----:B------:R-:W-:Y:S01]  /*1490*/  IMAD.IADD R10, R36, 0x1, -R21 ;  /* 0x00000001240a7824 */ /* 0x000fe200078e0a15 */
[----:B------:R-:W-:Y:S01]  /*14a0*/  SHF.R.U32.HI R21, RZ, 0x1a, R42 ;  /* 0x0000001aff157819 */ /* 0x000fe2000001162a */
[----:B------:R-:W-:Y:S01]  /*14b0*/  FADD R14, R14, -1 ;  /* 0xbf8000000e0e7421 */ /* 0x000fe20000000000 */
[----:B------:R-:W-:Y:S01]  /*14c0*/  BAR.SYNC.DEFER_BLOCKING 0x0 ;  /* 0x0000000000007b1d */ /* 0x000fe20000010000 */
[----:B------:R-:W-:Y:S01]  /*14d0*/  ISETP.LT.AND P4, PT, R0, 0x190, P4 ;  /* 0x000001900000780c */ /* 0x000fe20002781270 */
[----:B------:R-:W-:Y:S01]  /*14e0*/  FADD R10, R10, -1 ;  /* 0xbf8000000a0a7421 */ /* 0x000fe20000000000 */
[----:B------:R-:W-:-:S02]  /*14f0*/  LOP3.LUT R21, R21, 0x20, RZ, 0xc0, !PT ;  /* 0x0000002015157812 */ /* 0x000fc400078ec0ff */
[----:B------:R-:W-:Y:S02]  /*1500*/  LOP3.LUT R13, R0, 0x4, RZ, 0xfc, !PT ;  /* 0x00000004000d7812 */ /* 0x000fe400078efcff */
[----:B------:R-:W-:Y:S02]  /*1510*/  SEL R15, RZ, 0x1, !P4 ;  /* 0x00000001ff0f7807 */ /* 0x000fe40006000000 */
[----:B------:R-:W-:Y:S02]  /*1520*/  IADD3 R12, P4, R21, R12, RZ ;  /* 0x0000000c150c7210 */ /* 0x000fe40007f9e0ff */
[----:B------:R-:W-:Y:S01]  /*1530*/  ISETP.LT.AND P2, PT, R13, 0x190, P2 ;  /* 0x000001900d00780c */ /* 0x000fe20001741270 */
[-C--:B------:R-:W-:Y:S01]  /*1540*/  FFMA.FTZ R13, R14, -R11.reuse, 0.14084610342979431152 ;  /* 0x3e1039f60e0d7423 */ /* 0x080fe2000001080b */
[----:B------:R-:W-:Y:S01]  /*1550*/  SEL R20, RZ, 0x1fffe, !P3 ;  /* 0x0001fffeff147807 */ /* 0x000fe20005800000 */
[----:B------:R-:W-:Y:S01]  /*1560*/  FFMA.FTZ R11, R10, -R11, 0.14084610342979431152 ;  /* 0x3e1039f60a0b7423 */ /* 0x000fe2000001080b */
[----:B------:R-:W-:Y:S01]  /*1570*/  ISETP.GT.U32.AND P3, PT, R12, 0x1f, PT ;  /* 0x0000001f0c00780c */ /* 0x000fe20003f64070 */
[----:B------:R-:W-:Y:S01]  /*1580*/  FFMA.FTZ R13, R14, R13, -0.12148627638816833496 ;  /* 0xbdf8cdcc0e0d7423 */ /* 0x000fe2000001000d */
[----:B------:R-:W-:Y:S01]  /*1590*/  LOP3.LUT R0, R0, 0x6, RZ, 0xfc, !PT ;  /* 0x0000000600007812 */ /* 0x000fe200078efcff */
[----:B------:R-:W-:Y:S01]  /*15a0*/  FFMA.FTZ R11, R10, R11, -0.12148627638816833496 ;  /* 0xbdf8cdcc0a0b7423 */ /* 0x000fe2000001000b */
[----:B------:R-:W-:Y:S01]  /*15b0*/  ISETP.GE.U32.AND P5, PT, R35, 0x7f800000, PT ;  /* 0x7f8000002300780c */ /* 0x000fe20003fa6070 */
[----:B------:R-:W-:-:S02]  /*15c0*/  FFMA.FTZ R13, R14, R13, 0.13980610668659210205 ;  /* 0x3e0f29550e0d7423 */ /* 0x000fc4000001000d */
[----:B------:R-:W-:Y:S01]  /*15d0*/  FFMA.FTZ R11, R10, R11, 0.13980610668659210205 ;  /* 0x3e0f29550a0b7423 */ /* 0x000fe2000001000b */
[----:B--2---:R2:W-:Y:S01]  /*15e0*/  STS.64 [R19], R2 ;  /* 0x0000000213007388 */ /* 0x0045e20000000a00 */
[----:B------:R-:W-:Y:S02]  /*15f0*/  FFMA.FTZ R13, R14, R13, -0.16684235632419586182 ;  /* 0xbe2ad8b90e0d7423 */ /* 0x000fe4000001000d */
[----:B------:R-:W-:Y:S01]  /*1600*/  FFMA.FTZ R11, R10, R11, -0.16684235632419586182 ;  /* 0xbe2ad8b90a0b7423 */ /* 0x000fe2000001000b */
[----:B---3--:R3:W-:Y:S01]  /*1610*/  STS.64 [R22+0x400], R4 ;  /* 0x0004000416007388 */ /* 0x0087e20000000a00 */
[----:B------:R-:W-:Y:S02]  /*1620*/  FFMA.FTZ R13, R14, R13, 0.20012299716472625732 ;  /* 0x3e4ced0b0e0d7423 */ /* 0x000fe4000001000d */
[----:B------:R-:W-:Y:S02]  /*1630*/  FFMA.FTZ R11, R10, R11, 0.20012299716472625732 ;  /* 0x3e4ced0b0a0b7423 */ /* 0x000fe4000001000b */
[----:B------:R-:W-:-:S02]  /*1640*/  FFMA.FTZ R13, R14, R13, -0.24999669194221496582 ;  /* 0xbe7fff220e0d7423 */ /* 0x000fc4000001000d */
[----:B------:R-:W-:Y:S01]  /*1650*/  FFMA.FTZ R11, R10, R11, -0.24999669194221496582 ;  /* 0xbe7fff220a0b7423 */ /* 0x000fe2000001000b */
[----:B--2---:R-:W-:Y:S01]  /*1660*/  IMAD.X R3, RZ, RZ, R42, P4 ;  /* 0x000000ffff037224 */ /* 0x004fe200020e062a */
[----:B------:R-:W-:Y:S01]  /*1670*/  BAR.SYNC.DEFER_BLOCKING 0x0 ;  /* 0x0000000000007b1d */ /* 0x000fe20000010000 */
[----:B------:R-:W-:Y:S01]  /*1680*/  IMAD.IADD R2, R15, 0x1, R20 ;  /* 0x000000010f027824 */ /* 0x000fe200078e0214 */
[----:B------:R-:W-:Y:S01]  /*1690*/  ISETP.GE.U32.AND P4, PT, R16, 0x7f800000, PT ;  /* 0x7f8000001000780c */ /* 0x000fe20003f86070 */
[----:B------:R-:W-:Y:S01]  /*16a0*/  FFMA.FTZ R13, R14, R13, 0.33333182334899902344 ;  /* 0x3eaaaa780e0d7423 */ /* 0x000fe2000001000d */
[----:B------:R-:W-:Y:S01]  /*16b0*/  ISETP.GT.U32.AND.EX P3, PT, R3, RZ, PT, P3 ;  /* 0x000000ff0300720c */ /* 0x000fe20003f64130 */
[----:B------:R-:W-:Y:S01]  /*16c0*/  FFMA.FTZ R11, R10, R11, 0.33333182334899902344 ;  /* 0x3eaaaa780a0b7423 */ /* 0x000fe2000001000b */
[----:B------:R-:W-:Y:S01]  /*16d0*/  LOP3.LUT R2, R2, 0x3, RZ, 0xc0, !PT ;  /* 0x0000000302027812 */ /* 0x000fe200078ec0ff */
[----:B------:R-:W-:Y:S01]  /*16e0*/  FFMA.FTZ R13, R14, R13, -0.5 ;  /* 0xbf0000000e0d7423 */ /* 0x000fe2000001000d */
[----:B------:R-:W-:Y:S01]  /*16f0*/  ISETP.LT.AND P3, PT, R0, 0x190, P3 ;  /* 0x000001900000780c */ /* 0x000fe20001f61270 */
[----:B------:R-:W-:Y:S01]  /*1700*/  FFMA.FTZ R11, R10, R11, -0.5 ;  /* 0xbf0000000a0b7423 */ /* 0x000fe2000001000b */
[----:B------:R-:W-:Y:S01]  /*1710*/  SEL R0, RZ, 0x4, !P2 ;  /* 0x00000004ff007807 */ /* 0x000fe20005000000 */
[----:B------:R-:W-:Y:S01]  /*1720*/  FMUL R13, R14, R13 ;  /* 0x0000000d0e0d7220 */ /* 0x000fe20000400000 */
[----:B------:R-:W-:Y:S01]  /*1730*/  SEL R3, RZ, 0x7fff8, !P3 ;  /* 0x0007fff8ff037807 */ /* 0x000fe20005800000 */
[----:B------:R-:W-:Y:S01]  /*1740*/  FMUL R11, R10, R11 ;  /* 0x0000000b0a0b7220 */ /* 0x000fe20000400000 */
[----:B------:R-:W-:Y:S01]  /*1750*/  ISETP.GE.U32.AND P3, PT, R36, 0x7f800000, PT ;  /* 0x7f8000002400780c */ /* 0x000fe20003f66070 */
[----:B------:R-:W-:Y:S01]  /*1760*/  FFMA.FTZ R13, R14, R13, R14 ;  /* 0x0000000d0e0d7223 */ /* 0x000fe2000001000e */
[----:B------:R-:W-:Y:S01]  /*1770*/  IADD3 R0, R2, R3, R0 ;  /* 0x0000000302007210 */ /* 0x000fe20007ffe000 */
[----:B------:R-:W-:Y:S01]  /*1780*/  FFMA.FTZ R10, R10, R11, R10 ;  /* 0x0000000b0a0a7223 */ /* 0x000fe2000001000a */
[----:B------:R-:W-:Y:S01]  /*1790*/  @P4 MOV R3, 0x7f800000 ;  /* 0x7f80000000034802 */ /* 0x000fe20000000f00 */
[----:B------:R-:W-:Y:S01]  /*17a0*/  FFMA.FTZ R43, R6, 0.69314718246459960938, R13 ;  /* 0x3f317218062b7823 */ /* 0x000fe2000001000d */
[----:B------:R-:W-:Y:S01]  /*17b0*/  LOP3.LUT P2, RZ, R0, 0xf, RZ, 0xc0, !PT ;  /* 0x0000000f00ff7812 */ /* 0x000fe2000784c0ff */
[----:B------:R-:W-:Y:S01]  /*17c0*/  FFMA.FTZ R44, R7, 0.69314718246459960938, R10 ;  /* 0x3f317218072c7823 */ /* 0x000fe2000001000a */
[C---:B------:R-:W-:Y:S01]  /*17d0*/  LOP3.LUT R0, R17.reuse, 0x3f, RZ, 0xc0, !PT ;  /* 0x0000003f11007812 */ /* 0x040fe200078ec0ff */
[----:B------:R-:W-:Y:S01]  /*17e0*/  @P4 FFMA.FTZ R45, R16, R3, +INF ;  /* 0x7f800000102d4423 */ /* 0x000fe20000010003 */
[----:B------:R-:W-:-:S02]  /*17f0*/  LOP3.LUT R42, R17, 0x7, RZ, 0xc0, !PT ;  /* 0x00000007112a7812 */ /* 0x000fc400078ec0ff */
[----:B------:R-:W-:Y:S01]  /*1800*/  ISETP.GT.U32.OR P2, PT, R0, 0x31, !P2 ;  /* 0x000000310000780c */ /* 0x000fe20005744470 */
[----:B------:R-:W-:Y:S02]  /*1810*/  @P5 IMAD.MOV.U32 R0, RZ, RZ, 0x7f800000 ;  /* 0x7f800000ff005424 */ /* 0x000fe400078e00ff */
[----:B---3--:R-:W-:Y:S02]  /*1820*/  @P3 IMAD.MOV.U32 R5, RZ, RZ, 0x7f800000 ;  /* 0x7f800000ff053424 */ /* 0x008fe400078e00ff */
[----:B------:R-:W-:Y:S02]  /*1830*/  @P5 FFMA.FTZ R43, R35, R0, +INF ;  /* 0x7f800000232b5423 */ /* 0x000fe40000010000 */
[----:B------:R-:W-:-:S06]  /*1840*/  @P3 FFMA.FTZ R44, R36, R5, +INF ;  /* 0x7f800000242c3423 */ /* 0x000fcc0000010005 */
[----:B------:R-:W-:Y:S05]  /*1850*/  @P2 BRA `(.L_x_0) ;  /* 0x0000013000002947 */ /* 0x000fea0003800000 */
[----:B01--4-:R-:W-:Y:S01]  /*1860*/  MOV R2, 0x0 ;  /* 0x0000000000027802 */ /* 0x013fe20000000f00 */
[----:B------:R-:W-:Y:S01]  /*1870*/  IMAD.MOV.U32 R4, RZ, RZ, c[0x4][0x18] ;  /* 0x01000600ff047624 */ /* 0x000fe200078e00ff */
[----:B------:R-:W-:Y:S01]  /*1880*/  MOV R7, c[0x4][0x14] ;  /* 0x0100050000077a02 */ /* 0x000fe20000000f00 */
[----:B------:R-:W-:Y:S02]  /*1890*/  IMAD.MOV.U32 R5, RZ, RZ, c[0x4][0x1c] ;  /* 0x01000700ff057624 */ /* 0x000fe400078e00ff */
[----:B------:R-:W-:Y:S01]  /*18a0*/  IMAD.MOV.U32 R6, RZ, RZ, c[0x4][0x10] ;  /* 0x01000400ff067624 */ /* 0x000fe200078e00ff */
[----:B------:R-:W0:Y:S01]  /*18b0*/  LDC.64 R2, c[0x4][R2] ;  /* 0x0100000002027b82 */ /* 0x000e220000000a00 */
[----:B------:R-:W-:Y:S02]  /*18c0*/  IMAD.MOV.U32 R8, RZ, RZ, 0x3c ;  /* 0x0000003cff087424 */ /* 0x000fe400078e00ff */
[----:B------:R-:W-:Y:S02]  /*18d0*/  IMAD.MOV.U32 R10, RZ, RZ, c[0x4][0x8] ;  /* 0x01000200ff0a7624 */ /* 0x000fe400078e00ff */
[----:B------:R-:W-:-:S02]  /*18e0*/  IMAD.MOV.U32 R11, RZ, RZ, c[0x4][0xc] ;  /* 0x01000300ff0b7624 */ /* 0x000fc400078e00ff */
[----:B------:R-:W-:Y:S02]  /*18f0*/  IMAD.MOV.U32 R12, RZ, RZ, 0x1 ;  /* 0x00000001ff0c7424 */ /* 0x000fe400078e00ff */
[----:B------:R-:W-:Y:S02]  /*1900*/  IMAD.MOV.U32 R13, RZ, RZ, RZ ;  /* 0x000000ffff0d7224 */ /* 0x000fe400078e00ff */
[----:B------:R-:W-:-:S05]  /*1910*/  LEPC R14 ;  /* 0x00000000000e734e */ /* 0x000fca0000000000 */
[----:B------:R-:W-:Y:S02]  /*1920*/  MOV R9, 0x1990 ;  /* 0x0000199000097802 */ /* 0x000fe40000000f00 */
[----:B------:R-:W-:Y:S02]  /*1930*/  MOV R20, 0x1910 ;  /* 0x0000191000147802 */ /* 0x000fe40000000f00 */
[----:B------:R-:W-:Y:S02]  /*1940*/  MOV R21, 0x0 ;  /* 0x0000000000157802 */ /* 0x000fe40000000f00 */
[----:B------:R-:W-:Y:S02]  /*1950*/  MOV R0, 0x0 ;  /* 0x0000000000007802 */ /* 0x000fe40000000f00 */
[----:B------:R-:W-:-:S04]  /*1960*/  IADD3 R20, P2, P3, -R20, R9, R14 ;  /* 0x0000000914147210 */ /* 0x000fc80007b5e10e */
[----:B------:R-:W-:-:S04]  /*1970*/  IADD3.X R21, ~R0, R21, R15, P2, P3 ;  /* 0x0000001500157210 */ /* 0x000fc800017e650f */
[----:B0-----:R-:W-:Y:S05]  /*1980*/  CALL.ABS.NOINC R2 ;  /* 0x0000000002007343 */ /* 0x001fea0003c00000 */
.L_x_0:
[----:B01--4-:R-:W-:Y:S01]  /*1990*/  FMUL R45, R45, 0.48089835047721862793 ;  /* 0x3ef6384f2d2d7820 */ /* 0x013fe20000400000 */
[----:B------:R-:W-:Y:S01]  /*19a0*/  FSETP.NEU.AND P2, PT, R16, RZ, PT ;  /* 0x000000ff1000720b */ /* 0x000fe20003f4d000 */
[----:B------:R-:W-:Y:S01]  /*19b0*/  FMUL R43, R43, 0.48089835047721862793 ;  /* 0x3ef6384f2b2b7820 */ /* 0x000fe20000400000 */
[----:B------:R-:W-:Y:S01]  /*19c0*/  FMUL R44, R44, 0.48089835047721862793 ;  /* 0x3ef6384f2c2c7820 */ /* 0x000fe20000400000 */
[----:B------:R-:W-:Y:S01]  /*19d0*/  FMUL R45, R45, 16 ;  /* 0x418000002d2d7820 */ /* 0x000fe20000400000 */
[----:B------:R-:W-:Y:S01]  /*19e0*/  ISETP.GT.AND P6, PT, R32, -0x10, PT ;  /* 0xfffffff02000780c */ /* 0x000fe20003fc4270 */
[----:B------:R-:W-:Y:S01]  /*19f0*/  FMUL R43, R43, 16 ;  /* 0x418000002b2b7820 */ /* 0x000fe20000400000 */
[----:B------:R-:W-:Y:S01]  /*1a00*/  FMUL R44, R44, 16 ;  /* 0x418000002c2c7820 */ /* 0x000fe20000400000 */
[----:B------:R-:W-:Y:S01]  /*1a10*/  WARPSYNC 0xffffffff ;  /* 0xffffffff00007948 */ /* 0x000fe20003800000 */
[----:B------:R-:W-:Y:S01]  /*1a20*/  FSEL R3, R45, -INF , P2 ;  /* 0xff8000002d037808 */ /* 0x000fe20001000000 */
[----:B------:R-:W-:Y:S01]  /*1a30*/  LDS R14, [R30+0x40] ;  /* 0x000040001e0e7984 */ /* 0x000fe20000000800 */
[----:B------:R-:W-:Y:S01]  /*1a40*/  FSETP.NEU.AND P2, PT, R35, RZ, PT ;  /* 0x000000ff2300720b */ /* 0x000fe20003f4d000 */
[----:B------:R-:W-:Y:S01]  /*1a50*/  IMAD.MOV.U32 R16, RZ, RZ, RZ ;  /* 0x000000ffff107224 */ /* 0x000fe200078e00ff */
[----:B------:R-:W-:-:S02]  /*1a60*/  LOP3.LUT R28, R28, 0x30, RZ, 0xfc, !PT ;  /* 0x000000301c1c7812 */ /* 0x000fc400078efcff */
[----:B------:R-:W0:Y:S01]  /*1a70*/  F2I.S64.TRUNC R2, R3 ;  /* 0x0000000300027311 */ /* 0x000e22000020d900 */
[----:B------:R-:W-:Y:S02]  /*1a80*/  FSEL R4, R43, -INF , P2 ;  /* 0xff8000002b047808 */ /* 0x000fe40001000000 */
[----:B------:R-:W-:-:S05]  /*1a90*/  FSETP.NEU.AND P2, PT, R36, RZ, PT ;  /* 0x000000ff2400720b */ /* 0x000fca0003f4d000 */
[----:B------:R-:W1:Y:S01]  /*1aa0*/  F2I.S64.TRUNC R4, R4 ;  /* 0x0000000400047311 */ /* 0x000e62000020d900 */
[----:B0-----:R-:W-:Y:S02]  /*1ab0*/  IADD3 R8, P3, R2, 0x10, RZ ;  /* 0x0000001002087810 */ /* 0x001fe40007f7e0ff */
[----:B------:R-:W-:Y:S02]  /*1ac0*/  FSEL R2, R44, -INF , P2 ;  /* 0xff8000002c027808 */ /* 0x000fe40001000000 */
[----:B------:R-:W-:Y:S02]  /*1ad0*/  IADD3.X R7, RZ, R3, RZ, P3, !PT ;  /* 0x00000003ff077210 */ /* 0x000fe40001ffe4ff */
[----:B------:R-:W-:Y:S02]  /*1ae0*/  ISETP.GE.AND P3, PT, R26, 0x190, PT ;  /* 0x000001901a00780c */ /* 0x000fe40003f66270 */
[----:B------:R-:W0:Y:S01]  /*1af0*/  F2I.S64.TRUNC R2, R2 ;  /* 0x0000000200027311 */ /* 0x000e22000020d900 */
[----:B------:R-:W-:-:S02]  /*1b00*/  ISETP.LT.U32.AND P5, PT, R8, 0x1f, PT ;  /* 0x0000001f0800780c */ /* 0x000fc40003fa1070 */
[----:B------:R-:W-:Y:S02]  /*1b10*/  ISETP.GT.AND P2, PT, R41, -0x10, PT ;  /* 0xfffffff02900780c */ /* 0x000fe40003f44270 */
[----:B-1----:R-:W-:Y:S02]  /*1b20*/  IADD3 R12, P4, R4, 0x10, RZ ;  /* 0x00000010040c7810 */ /* 0x002fe40007f9e0ff */
[----:B------:R-:W-:-:S03]  /*1b30*/  ISETP.LT.AND.EX P5, PT, R7, RZ, PT, P5 ;  /* 0x000000ff0700720c */ /* 0x000fc60003fa1350 */
[----:B------:R-:W-:Y:S01]  /*1b40*/  IMAD.X R11, RZ, RZ, R5, P4 ;  /* 0x000000ffff0b7224 */ /* 0x000fe200020e0605 */
[----:B------:R-:W-:Y:S01]  /*1b50*/  SEL R7, R7, RZ, P5 ;  /* 0x000000ff07077207 */ /* 0x000fe20002800000 */
[----:B------:R-:W-:Y:S01]  /*1b60*/  @!P3 IMAD.MOV.U32 R4, RZ, RZ, 0x0 ;  /* 0x00000000ff04b424 */ /* 0x000fe200078e00ff */
[----:B------:R-:W-:Y:S01]  /*1b70*/  @!P3 MOV R9, 0x14f00000 ;  /* 0x14f000000009b802 */ /* 0x000fe20000000f00 */
[----:B------:R-:W-:Y:S01]  /*1b80*/  @!P3 IMAD.MOV.U32 R5, RZ, RZ, 0x14f00000 ;  /* 0x14f00000ff05b424 */ /* 0x000fe200078e00ff */
[----:B------:R-:W-:Y:S01]  /*1b90*/  SEL R7, R7, RZ, !P2 ;  /* 0x000000ff07077207 */ /* 0x000fe20005000000 */
[----:B------:R1:W2:Y:S01]  /*1ba0*/  @!P3 R2UR UR4, R4 ;  /* 0x000000000404b3c2 */ /* 0x0002a200000e0000 */
[----:B0-----:R-:W-:Y:S01]  /*1bb0*/  IADD3 R13, P4, R2, 0x10, RZ ;  /* 0x00000010020d7810 */ /* 0x001fe20007f9e0ff */
[----:B------:R-:W-:Y:S01]  /*1bc0*/  @!P3 IMAD.MOV.U32 R2, RZ, RZ, 0x0 ;  /* 0x00000000ff02b424 */ /* 0x000fe200078e00ff */
[----:B------:R-:W-:Y:S01]  /*1bd0*/  @!P2 SEL R29, R8, 0x1f, P5 ;  /* 0x0000001f081da807 */ /* 0x000fe20002800000 */
[----:B------:R-:W-:Y:S01]  /*1be0*/  @!P3 IMAD.MOV.U32 R8, RZ, RZ, 0x0 ;  /* 0x00000000ff08b424 */ /* 0x000fe200078e00ff */
[----:B------:R-:W-:Y:S01]  /*1bf0*/  ISETP.LT.U32.AND P2, PT, R12, 0x1f, PT ;  /* 0x0000001f0c00780c */ /* 0x000fe20003f41070 */
[----:B------:R-:W-:Y:S01]  /*1c00*/  IMAD.X R20, RZ, RZ, R3, P4 ;  /* 0x000000ffff147224 */ /* 0x000fe200020e0603 */
[----:B------:R-:W-:Y:S01]  /*1c10*/  ISETP.LT.U32.AND P4, PT, R13, 0x1f, PT ;  /* 0x0000001f0d00780c */ /* 0x000fe20003f81070 */
[----:B------:R0:W3:Y:S01]  /*1c20*/  @!P3 R2UR UR6, R8 ;  /* 0x000000000806b3c2 */ /* 0x0000e200000e0000 */
[----:B------:R-:W-:Y:S01]  /*1c30*/  ISETP.GT.AND P5, PT, R31, -0x10, PT ;  /* 0xfffffff01f00780c */ /* 0x000fe20003fa4270 */
[----:B------:R-:W-:Y:S01]  /*1c40*/  @!P3 IMAD.MOV.U32 R3, RZ, RZ, 0x14f00000 ;  /* 0x14f00000ff03b424 */ /* 0x000fe200078e00ff */
[----:B-1----:R-:W-:-:S02]  /*1c50*/  SHF.R.U32.HI R4, RZ, 0x1a, R7 ;  /* 0x0000001aff047819 */ /* 0x002fc40000011607 */
[C---:B------:R-:W-:Y:S02]  /*1c60*/  ISETP.LT.AND.EX P2, PT, R11.reuse, RZ, PT, P2 ;  /* 0x000000ff0b00720c */ /* 0x040fe40003f41320 */
[----:B------:R-:W-:Y:S01]  /*1c70*/  ISETP.LT.AND.EX P4, PT, R20, RZ, PT, P4 ;  /* 0x000000ff1400720c */ /* 0x000fe20003f81340 */
[----:B------:R1:W2:Y:S01]  /*1c80*/  @!P3 R2UR UR5, R5 ;  /* 0x000000000505b3c2 */ /* 0x0002a200000e0000 */
[----:B------:R-:W-:Y:S02]  /*1c90*/  LOP3.LUT R4, R4, 0x20, RZ, 0xc0, !PT ;  /* 0x0000002004047812 */ /* 0x000fe400078ec0ff */
[----:B------:R-:W-:Y:S02]  /*1ca0*/  SEL R11, R11, RZ, P2 ;  /* 0x000000ff0b0b7207 */ /* 0x000fe40001000000 */
[----:B------:R-:W-:Y:S02]  /*1cb0*/  SEL R20, R20, RZ, P4 ;  /* 0x000000ff14147207 */ /* 0x000fe40002000000 */
[----:B------:R-:W-:Y:S01]  /*1cc0*/  @!P6 SEL R34, R13, 0x1f, P4 ;  /* 0x0000001f0d22e807 */ /* 0x000fe20002000000 */
[----:B------:R4:W3:Y:S01]  /*1cd0*/  @!P3 R2UR UR7, R9 ;  /* 0x000000000907b3c2 */ /* 0x0008e200000e0000 */
[----:B------:R-:W-:Y:S01]  /*1ce0*/  IADD3 R29, P4, R4, R29, RZ ;  /* 0x0000001d041d7210 */ /* 0x000fe20007f9e0ff */
[----:B------:R-:W5:Y:S01]  /*1cf0*/  LDS R13, [R30] ;  /* 0x000000001e0d7984 */ /* 0x000f620000000800 */
[----:B------:R-:W-:-:S02]  /*1d00*/  SEL R11, R11, RZ, !P5 ;  /* 0x000000ff0b0b7207 */ /* 0x000fc40006800000 */
[----:B------:R-:W-:Y:S01]  /*1d10*/  @!P5 SEL R33, R12, 0x1f, P2 ;  /* 0x0000001f0c21d807 */ /* 0x000fe20001000000 */
[----:B0-----:R-:W-:Y:S01]  /*1d20*/  IMAD.X R8, RZ, RZ, R7, P4 ;  /* 0x000000ffff087224 */ /* 0x001fe200020e0607 */
[----:B------:R-:W0:Y:S01]  /*1d30*/  LDS R12, [R30+0x80] ;  /* 0x000080001e0c7984 */ /* 0x000e220000000800 */
[----:B------:R-:W-:Y:S01]  /*1d40*/  SHF.R.U32.HI R10, RZ, 0x1a, R11 ;  /* 0x0000001aff0a7819 */ /* 0x000fe2000001160b */
[----:B------:R2:W0:Y:S01]  /*1d50*/  @!P3 R2UR UR9, R3 ;  /* 0x000000000309b3c2 */ /* 0x00042200000e0000 */
[----:B------:R-:W-:Y:S01]  /*1d60*/  SEL R20, R20, RZ, !P6 ;  /* 0x000000ff14147207 */ /* 0x000fe20007000000 */
[----:B------:R-:W0:Y:S01]  /*1d70*/  LDS R7, [R30+0xc0] ;  /* 0x0000c0001e077984 */ /* 0x000e220000000800 */
[----:B------:R-:W-:Y:S02]  /*1d80*/  LOP3.LUT R10, R10, 0x20, RZ, 0xc0, !PT ;  /* 0x000000200a0a7812 */ /* 0x000fe400078ec0ff */
[----:B-1----:R-:W-:Y:S01]  /*1d90*/  SHF.R.U32.HI R5, RZ, 0x1a, R20 ;  /* 0x0000001aff057819 */ /* 0x002fe20000011614 */
[----:B------:R-:W-:Y:S01]  /*1da0*/  BAR.SYNC.DEFER_BLOCKING 0x0 ;  /* 0x0000000000007b1d */ /* 0x000fe20000010000 */
[----:B------:R-:W-:-:S02]  /*1db0*/  IADD3 R33, P2, R10, R33, RZ ;  /* 0x000000210a217210 */ /* 0x000fc40007f5e0ff */
[----:B------:R-:W-:Y:S02]  /*1dc0*/  LEA R4, P4, R29, c[0x0][0x168], 0x5 ;  /* 0x00005a001d047a11 */ /* 0x000fe400078828ff */
[----:B--2---:R-:W-:Y:S01]  /*1dd0*/  LOP3.LUT R3, R5, 0x20, RZ, 0xc0, !PT ;  /* 0x0000002005037812 */ /* 0x004fe200078ec0ff */
[----:B------:R1:W0:Y:S01]  /*1de0*/  @!P3 R2UR UR8, R2 ;  /* 0x000000000208b3c2 */ /* 0x00022200000e0000 */
[----:B------:R-:W-:Y:S01]  /*1df0*/  IMAD.X R10, RZ, RZ, R11, P2 ;  /* 0x000000ffff0a7224 */ /* 0x000fe200010e060b */
[----:B------:R-:W-:Y:S02]  /*1e00*/  LEA.HI.X R5, R29, c[0x0][0x16c], R8, 0x5, P4 ;  /* 0x00005b001d057a11 */ /* 0x000fe400020f2c08 */
[----:B------:R-:W-:Y:S02]  /*1e10*/  IADD3 R34, P2, R3, R34, RZ ;  /* 0x0000002203227210 */ /* 0x000fe40007f5e0ff */
[----:B------:R-:W-:Y:S02]  /*1e20*/  ISETP.LT.U32.AND P4, PT, R28, 0x32, !P3 ;  /* 0x000000321c00780c */ /* 0x000fe40005f81070 */
[----:B-1----:R-:W-:-:S04]  /*1e30*/  LEA R2, P5, R33, c[0x0][0x168], 0x5 ;  /* 0x00005a0021027a11 */ /* 0x002fc800078a28ff */
[----:B------:R-:W-:Y:S01]  /*1e40*/  LEA.HI.X R3, R33, c[0x0][0x16c], R10, 0x5, P5 ;  /* 0x00005b0021037a11 */ /* 0x000fe200028f2c0a */
[----:B------:R-:W-:Y:S01]  /*1e50*/  IMAD.WIDE R10, R27, 0x4, R4 ;  /* 0x000000041b0a7825 */ /* 0x000fe200078e0204 */
[----:B------:R-:W-:-:S04]  /*1e60*/  MOV R15, RZ ;  /* 0x000000ff000f7202 */ /* 0x000fc80000000f00 */
[----:B------:R1:W5:Y:S01]  /*1e70*/  @!P3 LDG.E.EL R16, desc[UR4][R10.64] ;  /* 0x000000040a10b981 */ /* 0x000362200c2e1900 */
[----:B----4-:R-:W-:Y:S01]  /*1e80*/  IMAD.X R9, RZ, RZ, R20, P2 ;  /* 0x000000ffff097224 */ /* 0x010fe200010e0614 */
[----:B------:R-:W-:Y:S01]  /*1e90*/  LEA R8, P2, R34, c[0x0][0x168], 0x5 ;  /* 0x00005a0022087a11 */ /* 0x000fe200078428ff */
[----:B------:R-:W-:-:S03]  /*1ea0*/  IMAD.WIDE R2, R27, 0x4, R2 ;  /* 0x000000041b027825 */ /* 0x000fc600078e0202 */
[----:B------:R-:W-:Y:S01]  /*1eb0*/  LEA.HI.X R9, R34, c[0x0][0x16c], R9, 0x5, P2 ;  /* 0x00005b0022097a11 */ /* 0x000fe200010f2c09 */
[C---:B------:R-:W-:Y:S01]  /*1ec0*/  IMAD R21, R27.reuse, -0x32, R26 ;  /* 0xffffffce1b157824 */ /* 0x040fe200078e021a */
[----:B---3--:R-:W2:Y:S01]  /*1ed0*/  @!P3 LDG.E.EL R15, desc[UR6][R2.64] ;  /* 0x00000006020fb981 */ /* 0x008ea2200c2e1900 */
[----:B------:R-:W-:Y:S02]  /*1ee0*/  @P4 IMAD.MOV.U32 R4, RZ, RZ, 0x0 ;  /* 0x00000000ff044424 */ /* 0x000fe400078e00ff */
[----:B------:R-:W-:Y:S02]  /*1ef0*/  @P4 IMAD.MOV.U32 R5, RZ, RZ, 0x14f00000 ;  /* 0x14f00000ff054424 */ /* 0x000fe400078e00ff */
[----:B------:R-:W-:Y:S01]  /*1f00*/  IMAD.IADD R28, R28, 0x1, -R21 ;  /* 0x000000011c1c7824 */ /* 0x000fe200078e0a15 */
[----:B------:R-:W3:Y:S01]  /*1f10*/  @P4 R2UR UR4, R4 ;  /* 0x00000000040443c2 */ /* 0x000ee200000e0000 */
[----:B------:R-:W-:Y:S01]  /*1f20*/  CS2R R20, SRZ ;  /* 0x0000000000147805 */ /* 0x000fe2000001ff00 */
[----:B-1----:R-:W-:-:S02]  /*1f30*/  IMAD.WIDE R10, R27, 0x4, R8 ;  /* 0x000000041b0a7825 */ /* 0x002fc400078e0208 */
[----:B------:R-:W-:-:S03]  /*1f40*/  IMNMX R28, RZ, R28, PT ;  /* 0x0000001cff1c7217 */ /* 0x000fc60003800200 */
[----:B0-----:R-:W4:Y:S01]  /*1f50*/  @!P3 LDG.E.EL R21, desc[UR8][R10.64] ;  /* 0x000000080a15b981 */ /* 0x001f22200c2e1900 */
[----:B------:R-:W3:Y:S01]  /*1f60*/  @P4 R2UR UR5, R5 ;  /* 0x00000000050543c2 */ /* 0x000ee200000e0000 */
[----:B------:R-:W-:Y:S01]  /*1f70*/  IADD3 R8, -R28, RZ, RZ ;  /* 0x000000ff1c087210 */ /* 0x000fe20007ffe1ff */
[----:B------:R-:W-:-:S04]  /*1f80*/  IMAD.MOV.U32 R9, RZ, RZ, 0x20 ;  /* 0x00000020ff097424 */ /* 0x000fc800078e00ff */
[----:B------:R-:W-:-:S06]  /*1f90*/  IMAD.WIDE.U32 R8, R8, R9, c[0x0][0x168] ;  /* 0x00005a0008087625 */ /* 0x000fcc00078e0009 */
[----:B------:R-:W-:-:S05]  /*1fa0*/  IMAD.WIDE R8, R27, 0x4, R8 ;  /* 0x000000041b087825 */ /* 0x000fca00078e0208 */
[----:B---3--:R-:W3:Y:S01]  /*1fb0*/  @P4 LDG.E.EL R20, desc[UR4][R8.64] ;  /* 0x0000000408144981 */ /* 0x008ee2200c2e1900 */
[----:B------:R-:W-:-:S03]  /*1fc0*/  SHF.R.U32.HI R4, RZ, 0x5, R17 ;  /* 0x00000005ff047819 */ /* 0x000fc60000011611 */
[----:B------:R-:W-:Y:S01]  /*1fd0*/  BAR.SYNC.DEFER_BLOCKING 0x0 ;  /* 0x0000000000007b1d */ /* 0x000fe20000010000 */
[----:B------:R-:W-:Y:S02]  /*1fe0*/  LOP3.LUT P6, RZ, R17, 0x18, RZ, 0xc0, !PT ;  /* 0x0000001811ff7812 */ /* 0x000fe400078cc0ff */
[----:B------:R-:W-:Y:S01]  /*1ff0*/  SGXT.U32 R4, R4, 0x2 ;  /* 0x000000020404781a */ /* 0x000fe20000000000 */
[----:B-----5:R-:W-:-:S04]  /*2000*/  FADD R13, R13, R16 ;  /* 0x000000100d0d7221 */ /* 0x020fc80000000000 */
[----:B------:R-:W-:Y:S01]  /*2010*/  FADD R13, R40, R13 ;  /* 0x0000000d280d7221 */ /* 0x000fe20000000000 */
[----:B--2---:R-:W-:-:S04]  /*2020*/  FADD R14, R14, R15 ;  /* 0x0000000f0e0e7221 */ /* 0x004fc80000000000 */
[----:B------:R-:W-:Y:S01]  /*2030*/  FSEL R2, R13, -INF , !P3 ;  /* 0xff8000000d027808 */ /* 0x000fe20005800000 */
[----:B------:R-:W-:-:S03]  /*2040*/  FADD R39, R39, R14 ;  /* 0x0000000e27277221 */ /* 0x000fc60000000000 */
[----:B------:R-:W-:Y:S02]  /*2050*/  FSETP.NAN.AND P5, PT, R2, R2, PT ;  /* 0x000000020200720b */ /* 0x000fe40003fa8000 */
[----:B------:R-:W-:Y:S01]  /*2060*/  FSEL R3, R39, -INF , !P3 ;  /* 0xff80000027037808 */ /* 0x000fe20005800000 */
[----:B----4-:R-:W-:-:S03]  /*2070*/  FADD R21, R12, R21 ;  /* 0x000000150c157221 */ /* 0x010fc60000000000 */
[----:B------:R-:W-:Y:S01]  /*2080*/  FSETP.GT.AND P2, PT, R2, R3, PT ;  /* 0x000000030200720b */ /* 0x000fe20003f44000 */
[----:B------:R-:W-:-:S06]  /*2090*/  FADD R21, R38, R21 ;  /* 0x0000001526157221 */ /* 0x000fcc0000000000 */
[----:B------:R-:W-:Y:S02]  /*20a0*/  @!P5 FSEL R2, R2, R3, P2 ;  /* 0x000000030202d208 */ /* 0x000fe40001000000 */
[----:B------:R-:W-:-:S04]  /*20b0*/  FSEL R5, R21, -INF , !P3 ;  /* 0xff80000015057808 */ /* 0x000fc80005800000 */
[C---:B------:R-:W-:Y:S02]  /*20c0*/  FSETP.GT.AND P2, PT, R2.reuse, R5, PT ;  /* 0x000000050200720b */ /* 0x040fe40003f44000 */
[----:B------:R-:W-:Y:S01]  /*20d0*/  FSETP.NAN.AND P5, PT, R2, R2, PT ;  /* 0x000000020200720b */ /* 0x000fe20003fa8000 */
[----:B---3--:R-:W-:-:S04]  /*20e0*/  FADD R20, R7, R20 ;  /* 0x0000001407147221 */ /* 0x008fc80000000000 */
[----:B------:R-:W-:-:S06]  /*20f0*/  FADD R37, R37, R20 ;  /* 0x0000001425257221 */ /* 0x000fcc0000000000 */
[----:B------:R-:W-:Y:S02]  /*2100*/  @!P2 FSEL R2, R2, R5, P5 ;  /* 0x000000050202a208 */ /* 0x000fe40002800000 */
[----:B------:R-:W-:-:S04]  /*2110*/  FSEL R3, R37, -INF , P4 ;  /* 0xff80000025037808 */ /* 0x000fc80002000000 */
[C---:B------:R-:W-:Y:S02]  /*2120*/  FSETP.GT.AND P2, PT, R2.reuse, R3, PT ;  /* 0x000000030200720b */ /* 0x040fe40003f44000 */
[----:B------:R-:W-:-:S11]  /*2130*/  FSETP.NAN.AND P5, PT, R2, R2, PT ;  /* 0x000000020200720b */ /* 0x000fd60003fa8000 */
[----:B------:R-:W-:-:S05]  /*2140*/  @!P2 FSEL R2, R2, R3, P5 ;  /* 0x000000030202a208 */ /* 0x000fca0002800000 */
[----:B------:R-:W0:Y:S01]  /*2150*/  SHFL.BFLY PT, R3, R2, 0x10, 0x1f ;  /* 0x0e001f0002037f89 */ /* 0x000e2200000e0000 */
[C---:B------:R-:W-:Y:S02]  /*2160*/  FSETP.NAN.AND P5, PT, R2.reuse, R2, PT ;  /* 0x000000020200720b */ /* 0x040fe40003fa8000 */
[----:B0-----:R-:W-:-:S13]  /*2170*/  FSETP.GT.AND P2, PT, R2, R3, PT ;  /* 0x000000030200720b */ /* 0x001fda0003f44000 */
[----:B------:R-:W-:-:S05]  /*2180*/  @!P2 FSEL R2, R2, R3, P5 ;  /* 0x000000030202a208 */ /* 0x000fca0002800000 */
[----:B------:R-:W0:Y:S01]  /*2190*/  SHFL.BFLY PT, R3, R2, 0x8, 0x1f ;  /* 0x0d001f0002037f89 */ /* 0x000e2200000e0000 */
[C---:B------:R-:W-:Y:S02]  /*21a0*/  FSETP.NAN.AND P5, PT, R2.reuse, R2, PT ;  /* 0x000000020200720b */ /* 0x040fe40003fa8000 */
[----:B0-----:R-:W-:-:S13]  /*21b0*/  FSETP.GT.AND P2, PT, R2, R3, PT ;  /* 0x000000030200720b */ /* 0x001fda0003f44000 */
[----:B------:R-:W-:Y:S01]  /*21c0*/  @!P2 SEL R2, R2, R3, P5 ;  /* 0x000000030202a207 */ /* 0x000fe20002800000 */
[----:B------:R-:W-:-:S04]  /*21d0*/  IMAD.SHL.U32 R3, R42, 0x10, RZ ;  /* 0x000000102a037824 */ /* 0x000fc800078e00ff */
[----:B------:R-:W-:-:S05]  /*21e0*/  IMAD R3, R4, 0x4, R3 ;  /* 0x0000000404037824 */ /* 0x000fca00078e0203 */
[----:B------:R-:W-:Y:S04]  /*21f0*/  @!P6 STS [R3], R2 ;  /* 0x000000020300e388 */ /* 0x000fe80000000800 */
[----:B------:R-:W-:Y:S01]  /*2200*/  BAR.SYNC.DEFER_BLOCKING 0x0 ;  /* 0x0000000000007b1d */ /* 0x000fe20000010000 */
[----:B------:R-:W-:-:S13]  /*2210*/  ISETP.GE.U32.AND P2, PT, R17, 0x20, PT ;  /* 0x000000201100780c */ /* 0x000fda0003f46070 */
[----:B------:R-:W0:Y:S04]  /*2220*/  @!P2 LDS R6, [R17.X4] ;  /* 0x000000001106a984 */ /* 0x000e280000004800 */
[----:B0-----:R-:W0:Y:S02]  /*2230*/  SHFL.BFLY PT, R5, R6, 0x2, 0x1f ;  /* 0x0c401f0006057f89 */ /* 0x001e2400000e0000 */
[----:B0-----:R-:W-:-:S04]  /*2240*/  FSETP.GT.AND P5, PT, R6, R5, PT ;  /* 0x000000050600720b */ /* 0x001fc80003fa4000 */
[C---:B------:R-:W-:Y:S02]  /*2250*/  FSEL R5, R6.reuse, R5, P5 ;  /* 0x0000000506057208 */ /* 0x040fe40002800000 */
[----:B------:R-:W-:-:S04]  /*2260*/  FSETP.NAN.AND P5, PT, R6, R6, PT ;  /* 0x000000060600720b */ /* 0x000fc80003fa8000 */
[----:B------:R-:W-:-:S05]  /*2270*/  FSEL R4, R6, R5, P5 ;  /* 0x0000000506047208 */ /* 0x000fca0002800000 */
[----:B------:R-:W0:Y:S01]  /*2280*/  SHFL.BFLY PT, R5, R4, 0x1, 0x1f ;  /* 0x0c201f0004057f89 */ /* 0x000e2200000e0000 */
[C---:B------:R-:W-:Y:S02]  /*2290*/  FSETP.NAN.AND P6, PT, R4.reuse, R4, PT ;  /* 0x000000040400720b */ /* 0x040fe40003fc8000 */
[----:B0-----:R-:W-:-:S13]  /*22a0*/  FSETP.GT.AND P5, PT, R4, R5, PT ;  /* 0x000000050400720b */ /* 0x001fda0003fa4000 */
[----:B------:R-:W-:Y:S02]  /*22b0*/  @!P5 SEL R4, R4, R5, P6 ;  /* 0x000000050404d207 */ /* 0x000fe40003000000 */
[----:B------:R-:W-:-:S13]  /*22c0*/  LOP3.LUT P5, RZ, R17, 0x3e3, RZ, 0xc0, !PT ;  /* 0x000003e311ff7812 */ /* 0x000fda00078ac0ff */
[----:B------:R-:W-:Y:S04]  /*22d0*/  @!P5 STS [R17.X4], R4 ;  /* 0x000000041100d388 */ /* 0x000fe80000004800 */
[----:B------:R-:W-:Y:S06]  /*22e0*/  BAR.SYNC.DEFER_BLOCKING 0x0 ;  /* 0x0000000000007b1d */ /* 0x000fec0000010000 */
[----:B------:R-:W0:Y:S02]  /*22f0*/  LDS R2, [R42.X16] ;  /* 0x000000002a027984 */ /* 0x000e24000000c800 */
[----:B0-----:R-:W-:-:S02]  /*2300*/  FADD R5, R13, -R2 ;  /* 0x800000020d057221 */ /* 0x001fc40000000000 */
[----:B------:R-:W-:Y:S02]  /*2310*/  BAR.SYNC.DEFER_BLOCKING 0x0 ;  /* 0x0000000000007b1d */ /* 0x000fe40000010000 */
[----:B------:R-:W-:-:S05]  /*2320*/  FMUL R6, R5, 1.4426950216293334961 ;  /* 0x3fb8aa3b05067820 */ /* 0x000fca0000400000 */
[----:B------:R-:W-:Y:S01]  /*2330*/  FSETP.GEU.AND P6, PT, R6, -126, PT ;  /* 0xc2fc00000600780b */ /* 0x000fe20003fce000 */
[----:B------:R-:W-:-:S12]  /*2340*/  FADD R5, R39, -R2 ;  /* 0x8000000227057221 */ /* 0x000fd80000000000 */
[----:B------:R-:W-:-:S04]  /*2350*/  @!P6 FMUL R6, R6, 0.5 ;  /* 0x3f0000000606e820 */ /* 0x000fc80000400000 */
[----:B------:R-:W0:Y:S01]  /*2360*/  MUFU.EX2 R7, R6 ;  /* 0x0000000600077308 */ /* 0x000e220000000800 */
[----:B------:R-:W-:Y:S01]  /*2370*/  FMUL R5, R5, 1.4426950216293334961 ;  /* 0x3fb8aa3b05057820 */ /* 0x000fe20000400000 */
[----:B0-----:R-:W-:-:S04]  /*2380*/  @!P6 FMUL R7, R7, R7 ;  /* 0x000000070707e220 */ /* 0x001fc80000400000 */
        /* <DEDUP_REMOVED lines=12> */
[----:B------:R-:W-:-:S13]  /*2450*/  FSETP.GEU.AND P6, PT, R2, -126, PT ;  /* 0xc2fc00000200780b */ /* 0x000fda0003fce000 */
[----:B------:R-:W-:-:S04]  /*2460*/  @!P6 FMUL R2, R2, 0.5 ;  /* 0x3f0000000202e820 */ /* 0x000fc80000400000 */
[----:B------:R-:W0:Y:S01]  /*2470*/  MUFU.EX2 R5, R2 ;  /* 0x0000000200057308 */ /* 0x000e220000000800 */
[----:B------:R-:W-:-:S04]  /*2480*/  FADD R9, R7, R8 ;  /* 0x0000000807097221 */ /* 0x000fc80000000000 */
[----:B------:R-:W-:-:S05]  /*2490*/  FADD R10, R6, R9 ;  /* 0x00000009060a7221 */ /* 0x000fca0000000000 */
[----:B------:R-:W-:Y:S01]  /*24a0*/  FSEL R10, R10, RZ, !P3 ;  /* 0x000000ff0a0a7208 */ /* 0x000fe20005800000 */
[----:B0-----:R-:W-:-:S05]  /*24b0*/  @!P6 FMUL R5, R5, R5 ;  /* 0x000000050505e220 */ /* 0x001fca0000400000 */
[----:B------:R-:W-:-:S05]  /*24c0*/  FSEL R9, R5, RZ, P4 ;  /* 0x000000ff05097208 */ /* 0x000fca0002000000 */
[----:B------:R-:W-:-:S05]  /*24d0*/  FADD R9, R9, R10 ;  /* 0x0000000a09097221 */ /* 0x000fca0000000000 */
[----:B------:R-:W0:Y:S01]  /*24e0*/  SHFL.BFLY PT, R4, R9, 0x10, 0x1f ;  /* 0x0e001f0009047f89 */ /* 0x000e2200000e0000 */
[----:B------:R-:W-:Y:S01]  /*24f0*/  LOP3.LUT P6, RZ, R17, 0x18, RZ, 0xc0, !PT ;  /* 0x0000001811ff7812 */ /* 0x000fe200078cc0ff */
[----:B0-----:R-:W-:-:S05]  /*2500*/  FADD R4, R9, R4 ;  /* 0x0000000409047221 */ /* 0x001fca0000000000 */
[----:B------:R-:W0:Y:S02]  /*2510*/  SHFL.BFLY PT, R11, R4, 0x8, 0x1f ;  /* 0x0d001f00040b7f89 */ /* 0x000e2400000e0000 */
[----:B0-----:R-:W-:-:S05]  /*2520*/  FADD R10, R4, R11 ;  /* 0x0000000b040a7221 */ /* 0x001fca0000000000 */
[----:B------:R-:W-:Y:S04]  /*2530*/  @!P6 STS [R3], R10 ;  /* 0x0000000a0300e388 */ /* 0x000fe80000000800 */
[----:B------:R-:W-:Y:S06]  /*2540*/  BAR.SYNC.DEFER_BLOCKING 0x0 ;  /* 0x0000000000007b1d */ /* 0x000fec0000010000 */
[----:B------:R-:W0:Y:S04]  /*2550*/  @!P2 LDS R0, [R17.X4] ;  /* 0x000000001100a984 */ /* 0x000e280000004800 */
[----:B0-----:R-:W0:Y:S02]  /*2560*/  SHFL.BFLY PT, R11, R0, 0x2, 0x1f ;  /* 0x0c401f00000b7f89 */ /* 0x001e2400000e0000 */
[----:B0-----:R-:W-:-:S05]  /*2570*/  FADD R11, R0, R11 ;  /* 0x0000000b000b7221 */ /* 0x001fca0000000000 */
[----:B------:R-:W0:Y:S02]  /*2580*/  SHFL.BFLY PT, R2, R11, 0x1, 0x1f ;  /* 0x0c201f000b027f89 */ /* 0x000e2400000e0000 */
[----:B0-----:R-:W-:-:S05]  /*2590*/  FADD R2, R11, R2 ;  /* 0x000000020b027221 */ /* 0x001fca0000000000 */
[----:B------:R-:W-:Y:S04]  /*25a0*/  @!P5 STS [R17.X4], R2 ;  /* 0x000000021100d388 */ /* 0x000fe80000004800 */
[----:B------:R-:W-:Y:S06]  /*25b0*/  BAR.SYNC.DEFER_BLOCKING 0x0 ;  /* 0x0000000000007b1d */ /* 0x000fec0000010000 */
[----:B------:R-:W0:Y:S04]  /*25c0*/  LDS R4, [R42.X16] ;  /* 0x000000002a047984 */ /* 0x000e28000000c800 */
[----:B------:R-:W-:Y:S01]  /*25d0*/  BAR.SYNC.DEFER_BLOCKING 0x0 ;  /* 0x0000000000007b1d */ /* 0x000fe20000010000 */
[----:B0-----:R-:W-:-:S02]  /*25e0*/  FSETP.GT.AND P2, PT, |R4|, 8.50705917302346158658e+37, PT ;  /* 0x7e8000000400780b */ /* 0x001fc40003f44200 */
[----:B------:R-:W-:-:S11]  /*25f0*/  FSETP.GEU.AND P3, PT, |R4|, 1.175494350822287508e-38, PT ;  /* 0x008000000400780b */ /* 0x000fd60003f6e200 */
[----:B------:R-:W-:-:S04]  /*2600*/  @P2 FMUL R4, R4, 0.25 ;  /* 0x3e80000004042820 */ /* 0x000fc80000400000 */
[----:B------:R-:W-:-:S06]  /*2610*/  @!P3 FMUL R4, R4, 16777216 ;  /* 0x4b8000000404b820 */ /* 0x000fcc0000400000 */
[----:B------:R-:W0:Y:S01]  /*2620*/  MUFU.RCP R4, R4 ;  /* 0x0000000400047308 */ /* 0x000e220000001000 */
[----:B------:R-:W-:Y:S01]  /*2630*/  @P2 FMUL R7, R7, 0.25 ;  /* 0x3e80000007072820 */ /* 0x000fe20000400000 */
[----:B------:R-:W-:Y:S01]  /*2640*/  @P2 FMUL R8, R8, 0.25 ;  /* 0x3e80000008082820 */ /* 0x000fe20000400000 */
[----:B------:R-:W-:Y:S01]  /*2650*/  @P2 FMUL R6, R6, 0.25 ;  /* 0x3e80000006062820 */ /* 0x000fe20000400000 */
[----:B------:R-:W-:Y:S01]  /*2660*/  @P2 FMUL R5, R5, 0.25 ;  /* 0x3e80000005052820 */ /* 0x000fe20000400000 */
[----:B------:R-:W-:Y:S01]  /*2670*/  @!P3 FMUL R7, R7, 16777216 ;  /* 0x4b8000000707b820 */ /* 0x000fe20000400000 */
[----:B------:R-:W-:Y:S01]  /*2680*/  @!P3 FMUL R8, R8, 16777216 ;  /* 0x4b8000000808b820 */ /* 0x000fe20000400000 */
[----:B------:R-:W-:Y:S01]  /*2690*/  @!P3 FMUL R6, R6, 16777216 ;  /* 0x4b8000000606b820 */ /* 0x000fe20000400000 */
[----:B------:R-:W-:Y:S01]  /*26a0*/  @!P3 FMUL R5, R5, 16777216 ;  /* 0x4b8000000505b820 */ /* 0x000fe20000400000 */
[C---:B0-----:R-:W-:Y:S01]  /*26b0*/  FMUL R7, R4.reuse, R7 ;  /* 0x0000000704077220 */ /* 0x041fe20000400000 */
[C---:B------:R-:W-:Y:S01]  /*26c0*/  FMUL R9, R4.reuse, R8 ;  /* 0x0000000804097220 */ /* 0x040fe20000400000 */
[C---:B------:R-:W-:Y:S01]  /*26d0*/  FMUL R11, R4.reuse, R6 ;  /* 0x00000006040b7220 */ /* 0x040fe20000400000 */
[----:B------:R-:W-:-:S02]  /*26e0*/  FMUL R5, R4, R5 ;  /* 0x0000000504057220 */ /* 0x000fc40000400000 */
[----:B------:R-:W-:Y:S04]  /*26f0*/  STS [R30], R7 ;  /* 0x000000071e007388 */ /* 0x000fe80000000800 */
[----:B------:R-:W-:Y:S04]  /*2700*/  STS [R30+0x40], R9 ;  /* 0x000040091e007388 */ /* 0x000fe80000000800 */
[----:B------:R-:W-:Y:S04]  /*2710*/  STS [R30+0x80], R11 ;  /* 0x0000800b1e007388 */ /* 0x000fe80000000800 */
[----:B------:R-:W-:Y:S04]  /*2720*/  STS [R30+0xc0], R5 ;  /* 0x0000c0051e007388 */ /* 0x000fe80000000800 */
[----:B------:R-:W-:Y:S06]  /*2730*/  BAR.SYNC.DEFER_BLOCKING 0x0 ;  /* 0x0000000000007b1d */ /* 0x000fec0000010000 */
[----:B------:R-:W0:Y:S01]  /*2740*/  LDS.64 R12, [R19] ;  /* 0x00000000130c7984 */ /* 0x000e220000000a00 */
[----:B------:R-:W-:-:S02]  /*2750*/  IMAD.MOV.U32 R15, RZ, RZ, 0x4 ;  /* 0x00000004ff0f7424 */ /* 0x000fc400078e00ff */
[----:B------:R-:W-:Y:S01]  /*2760*/  IMAD R2, R18, 0x9e0, R23 ;  /* 0x000009e012027824 */ /* 0x000fe200078e0217 */
[----:B------:R-:W-:-:S03]  /*2770*/  ULDC.64 UR4, c[0x0][0x118] ;  /* 0x0000460000047ab9 */ /* 0x000fc60000000a00 */
[----:B------:R-:W-:-:S05]  /*2780*/  IMAD.WIDE R2, R2, R15, c[0x0][0x178] ;  /* 0x00005e0002027625 */ /* 0x000fca00078e020f */
[----:B0-----:R0:W-:Y:S01]  /*2790*/  @P1 STG.E.64 [R2.64], R12 ;  /* 0x0000000c02001986 */ /* 0x0011e2000c101b04 */
[----:B------:R-:W-:Y:S05]  /*27a0*/  @!P0 EXIT ;  /* 0x000000000000894d */ /* 0x000fea0003800000 */
[----:B------:R-:W1:Y:S01]  /*27b0*/  LDS.64 R22, [R22+0x400] ;  /* 0x0004000016167984 */ /* 0x000e620000000a00 */
[----:B0-----:R-:W-:Y:S01]  /*27c0*/  IMAD R2, R24, 0x9e0, R25 ;  /* 0x000009e018027824 */ /* 0x001fe200078e0219 */
[----:B------:R-:W-:-:S03]  /*27d0*/  ULDC.64 UR4, c[0x0][0x118] ;  /* 0x0000460000047ab9 */ /* 0x000fc60000000a00 */
[----:B------:R-:W-:-:S05]  /*27e0*/  IMAD.WIDE R2, R2, R15, c[0x0][0x178] ;  /* 0x00005e0002027625 */ /* 0x000fca00078e020f */
[----:B-1----:R-:W-:Y:S01]  /*27f0*/  STG.E.64 [R2.64], R22 ;  /* 0x0000001602007986 */ /* 0x002fe2000c101b04 */
[----:B------:R-:W-:Y:S05]  /*2800*/  EXIT ;  /* 0x000000000000794d */ /* 0x000fea0003800000 */
.L_x_1:
[----:B------:R-:W-:-:S00]  /*2810*/  BRA `(.L_x_1) ;  /* 0xfffffff000007947 */ /* 0x000fc0000383ffff */
[----:B------:R-:W-:-:S00]  /*2820*/  NOP ;  /* 0x0000000000007918 */ /* 0x000fc00000000000 */
        /* <DEDUP_REMOVED lines=13> */
.L_x_2:


//--------------------- .nv.global.init           --------------------------
	.section	.nv.global.init,"aw",@progbits
.nv.global.init:
	.type		assertFunc_0,@object
	.size		assertFunc_0,(_$_str - assertFunc_0)
assertFunc_0:
        /*0000*/ 	.byte	0x75, 0x6e, 0x6b, 0x6e, 0x6f, 0x77, 0x6e, 0x00
	.type		_$_str,@object
	.size		_$_str,(assertMessage_0 - _$_str)
_$_str:
        /*0008*/ 	.byte	0x5f, 0x5f, 0x43, 0x55, 0x44, 0x41, 0x5f, 0x46, 0x54, 0x5a, 0x00
	.type		assertMessage_0,@object
	.size		assertMessage_0,(assertFile_0 - assertMessage_0)
assertMessage_0:
        /*0013*/ 	.byte	0x69, 0x6e, 0x64, 0x65, 0x78, 0x20, 0x6f, 0x75, 0x74, 0x20, 0x6f, 0x66, 0x20, 0x62, 0x6f, 0x75
        /*0023*/ 	.byte	0x6e, 0x64, 0x73, 0x3a, 0x20, 0x30, 0x20, 0x3c, 0x3d, 0x20, 0x74, 0x6d, 0x70, 0x32, 0x32, 0x20
        /*0033*/ 	.byte	0x3c, 0x20, 0x33, 0x32, 0x00
	.type		assertFile_0,@object
	.size		assertFile_0,(.L_1 - assertFile_0)
assertFile_0:
        /*0038*/ 	.byte	0x2f, 0x6d, 0x6e, 0x74, 0x2f, 0x64, 0x69, 0x73, 0x6b, 0x31, 0x2f, 0x6b, 0x68, 0x69, 0x65, 0x6d
        /*0048*/ 	.byte	0x74, 0x74, 0x2f, 0x75, 0x6e, 0x69, 0x76, 0x65, 0x72, 0x73, 0x61, 0x6c, 0x2d, 0x6f, 0x66, 0x66
        /*0058*/ 	.byte	0x6c, 0x69, 0x6e, 0x65, 0x2d, 0x62, 0x62, 0x6f, 0x2f, 0x74, 0x6f, 0x72, 0x63, 0x68, 0x69, 0x6e
        /*0068*/ 	.byte	0x64, 0x75, 0x63, 0x74, 0x6f, 0x72, 0x5f, 0x75, 0x62, 0x75, 0x6e, 0x74, 0x75, 0x2f, 0x67, 0x73
        /*0078*/ 	.byte	0x2f, 0x63, 0x67, 0x73, 0x63, 0x7a, 0x37, 0x73, 0x6e, 0x61, 0x76, 0x6d, 0x33, 0x33, 0x66, 0x64
        /*0088*/ 	.byte	0x6f, 0x61, 0x66, 0x63, 0x67, 0x62, 0x6a, 0x74, 0x37, 0x7a, 0x33, 0x6a, 0x67, 0x75, 0x75, 0x61
        /*0098*/ 	.byte	0x79, 0x33, 0x79, 0x73, 0x7a, 0x76, 0x33, 0x6b, 0x6c, 0x74, 0x36, 0x72, 0x6a, 0x35, 0x67, 0x76
        /*00a8*/ 	.byte	0x37, 0x37, 0x36, 0x69, 0x64, 0x2e, 0x70, 0x79, 0x00
.L_1:


//--------------------- .nv.shared.triton_per_fused__softmax_add_0 --------------------------
	.section	.nv.shared.triton_per_fused__softmax_add_0,"aw",@nobits
	.sectionflags	@""
	.align	16


//--------------------- SYMBOLS --------------------------

	.type		__assertfail,@function
